	.target	sm_80

	.elftype	@"ET_EXEC"


//--------------------- .note.nv.tkinfo           --------------------------
	.section	.note.nv.tkinfo,"",@"SHT_NOTE"
	.sectionflags	@"SHF_NOTE_NV_TKINFO"
	.tkinfo
        /*0018*/ 	.word	0x00000002
        /*0030*/ 	.string	""
        /*0030*/ 	.string	"ptxas"
        /*0030*/ 	.string	"Cuda compilation tools, release 13.0, V13.0.88"
        /*0030*/ 	.string	"Build cuda_13.0.r13.0/compiler.36424714_0"
        /*0030*/ 	.string	"-v  -suppress-debug-info  -lineinfo  -arch sm_80 "



//--------------------- .note.nv.cuinfo           --------------------------
	.section	.note.nv.cuinfo,"",@"SHT_NOTE"
	.sectionflags	@"SHF_NOTE_NV_CUINFO"
        /*0018*/ 	.short	0x0002
        /*001a*/ 	.short	0x0050
        /*001c*/ 	.short	0x0082
	.zero		2


//--------------------- .nv.info                  --------------------------
	.section	.nv.info,"",@"SHT_CUDA_INFO"
	.align	4


	//----- nvinfo : EIATTR_REGCOUNT
	.align		4
        /*0000*/ 	.byte	0x04, 0x2f
        /*0002*/ 	.short	(.L_2 - .L_1)
	.align		4
.L_1:
        /*0004*/ 	.word	index@(attn_fwd)
        /*0008*/ 	.word	0x000000ff


	//----- nvinfo : EIATTR_FRAME_SIZE
	.align		4
.L_2:
        /*000c*/ 	.byte	0x04, 0x11
        /*000e*/ 	.short	(.L_4 - .L_3)
	.align		4
.L_3:
        /*0010*/ 	.word	index@(attn_fwd)
        /*0014*/ 	.word	0x00000038


	//----- nvinfo : EIATTR_MIN_STACK_SIZE
	.align		4
.L_4:
        /*0018*/ 	.byte	0x04, 0x12
        /*001a*/ 	.short	(.L_6 - .L_5)
	.align		4
.L_5:
        /*001c*/ 	.word	index@(attn_fwd)
        /*0020*/ 	.word	0x00000038
.L_6:


//--------------------- .nv.info.attn_fwd         --------------------------
	.section	.nv.info.attn_fwd,"",@"SHT_CUDA_INFO"
	.sectionflags	@""
	.align	4


	//----- nvinfo : EIATTR_CUDA_API_VERSION
	.align		4
        /*0000*/ 	.byte	0x04, 0x37
        /*0002*/ 	.short	(.L_8 - .L_7)
.L_7:
        /*0004*/ 	.word	0x00000082


	//----- nvinfo : EIATTR_SW2861232_WAR
	.align		4
.L_8:
        /*0008*/ 	.byte	0x01, 0x35
	.zero		2


	//----- nvinfo : EIATTR_PARAM_CBANK
	.align		4
        /*000c*/ 	.byte	0x04, 0x0a
        /*000e*/ 	.short	(.L_10 - .L_9)
	.align		4
.L_9:
        /*0010*/ 	.word	index@(.nv.constant0.attn_fwd)
        /*0014*/ 	.short	0x0160
        /*0016*/ 	.short	0x0088


	//----- nvinfo : EIATTR_CBANK_PARAM_SIZE
	.align		4
.L_10:
        /*0018*/ 	.byte	0x03, 0x19
        /*001a*/ 	.short	0x0088


	//----- nvinfo : EIATTR_KPARAM_INFO
	.align		4
        /*001c*/ 	.byte	0x04, 0x17
        /*001e*/ 	.short	(.L_12 - .L_11)
.L_11:
        /*0020*/ 	.word	0x00000000
        /*0024*/ 	.short	0x0019
        /*0026*/ 	.short	0x0080
        /*0028*/ 	.byte	0x00, 0xf4, 0x21, 0x00


	//----- nvinfo : EIATTR_KPARAM_INFO
	.align		4
.L_12:
        /*002c*/ 	.byte	0x04, 0x17
        /*002e*/ 	.short	(.L_14 - .L_13)
.L_13:
        /*0030*/ 	.word	0x00000000
        /*0034*/ 	.short	0x0018
        /*0036*/ 	.short	0x0078
        /*0038*/ 	.byte	0x00, 0xf4, 0x21, 0x00


	//----- nvinfo : EIATTR_KPARAM_INFO
	.align		4
.L_14:
        /*003c*/ 	.byte	0x04, 0x17
        /*003e*/ 	.short	(.L_16 - .L_15)
.L_15:
        /*0040*/ 	.word	0x00000000
        /*0044*/ 	.short	0x0017
        /*0046*/ 	.short	0x0070
        /*0048*/ 	.byte	0x00, 0xf0, 0x11, 0x00


	//----- nvinfo : EIATTR_KPARAM_INFO
	.align		4
.L_16:
        /*004c*/ 	.byte	0x04, 0x17
        /*004e*/ 	.short	(.L_18 - .L_17)
.L_17:
        /*0050*/ 	.word	0x00000000
        /*0054*/ 	.short	0x0016
        /*0056*/ 	.short	0x006c
        /*0058*/ 	.byte	0x00, 0xf0, 0x11, 0x00


	//----- nvinfo : EIATTR_KPARAM_INFO
	.align		4
.L_18:
        /*005c*/ 	.byte	0x04, 0x17
        /*005e*/ 	.short	(.L_20 - .L_19)
.L_19:
        /*0060*/ 	.word	0x00000000
        /*0064*/ 	.short	0x0015
        /*0066*/ 	.short	0x0068
        /*0068*/ 	.byte	0x00, 0xf0, 0x11, 0x00


	//----- nvinfo : EIATTR_KPARAM_INFO
	.align		4
.L_20:
        /*006c*/ 	.byte	0x04, 0x17
        /*006e*/ 	.short	(.L_22 - .L_21)
.L_21:
        /*0070*/ 	.word	0x00000000
        /*0074*/ 	.short	0x0014
        /*0076*/ 	.short	0x0064
        /*0078*/ 	.byte	0x00, 0xf0, 0x11, 0x00


	//----- nvinfo : EIATTR_KPARAM_INFO
	.align		4
.L_22:
        /*007c*/ 	.byte	0x04, 0x17
        /*007e*/ 	.short	(.L_24 - .L_23)
.L_23:
        /*0080*/ 	.word	0x00000000
        /*0084*/ 	.short	0x0013
        /*0086*/ 	.short	0x0060
        /*0088*/ 	.byte	0x00, 0xf0, 0x11, 0x00


	//----- nvinfo : EIATTR_KPARAM_INFO
	.align		4
.L_24:
        /*008c*/ 	.byte	0x04, 0x17
        /*008e*/ 	.short	(.L_26 - .L_25)
.L_25:
        /*0090*/ 	.word	0x00000000
        /*0094*/ 	.short	0x0012
        /*0096*/ 	.short	0x005c
        /*0098*/ 	.byte	0x00, 0xf0, 0x11, 0x00


	//----- nvinfo : EIATTR_KPARAM_INFO
	.align		4
.L_26:
        /*009c*/ 	.byte	0x04, 0x17
        /*009e*/ 	.short	(.L_28 - .L_27)
.L_27:
        /*00a0*/ 	.word	0x00000000
        /*00a4*/ 	.short	0x0011
        /*00a6*/ 	.short	0x0058
        /*00a8*/ 	.byte	0x00, 0xf0, 0x11, 0x00


	//----- nvinfo : EIATTR_KPARAM_INFO
	.align		4
.L_28:
        /*00ac*/ 	.byte	0x04, 0x17
        /*00ae*/ 	.short	(.L_30 - .L_29)
.L_29:
        /*00b0*/ 	.word	0x00000000
        /*00b4*/ 	.short	0x0010
        /*00b6*/ 	.short	0x0054
        /*00b8*/ 	.byte	0x00, 0xf0, 0x11, 0x00


	//----- nvinfo : EIATTR_KPARAM_INFO
	.align		4
.L_30:
        /*00bc*/ 	.byte	0x04, 0x17
        /*00be*/ 	.short	(.L_32 - .L_31)
.L_31:
        /*00c0*/ 	.word	0x00000000
        /*00c4*/ 	.short	0x000f
        /*00c6*/ 	.short	0x0050
        /*00c8*/ 	.byte	0x00, 0xf0, 0x11, 0x00


	//----- nvinfo : EIATTR_KPARAM_INFO
	.align		4
.L_32:
        /*00cc*/ 	.byte	0x04, 0x17
        /*00ce*/ 	.short	(.L_34 - .L_33)
.L_33:
        /*00d0*/ 	.word	0x00000000
        /*00d4*/ 	.short	0x000e
        /*00d6*/ 	.short	0x004c
        /*00d8*/ 	.byte	0x00, 0xf0, 0x11, 0x00


	//----- nvinfo : EIATTR_KPARAM_INFO
	.align		4
.L_34:
        /*00dc*/ 	.byte	0x04, 0x17
        /*00de*/ 	.short	(.L_36 - .L_35)
.L_35:
        /*00e0*/ 	.word	0x00000000
        /*00e4*/ 	.short	0x000d
        /*00e6*/ 	.short	0x0048
        /*00e8*/ 	.byte	0x00, 0xf0, 0x11, 0x00


	//----- nvinfo : EIATTR_KPARAM_INFO
	.align		4
.L_36:
        /*00ec*/ 	.byte	0x04, 0x17
        /*00ee*/ 	.short	(.L_38 - .L_37)
.L_37:
        /*00f0*/ 	.word	0x00000000
        /*00f4*/ 	.short	0x000c
        /*00f6*/ 	.short	0x0044
        /*00f8*/ 	.byte	0x00, 0xf0, 0x11, 0x00


	//----- nvinfo : EIATTR_KPARAM_INFO
	.align		4
.L_38:
        /*00fc*/ 	.byte	0x04, 0x17
        /*00fe*/ 	.short	(.L_40 - .L_39)
.L_39:
        /*0100*/ 	.word	0x00000000
        /*0104*/ 	.short	0x000b
        /*0106*/ 	.short	0x0040
        /*0108*/ 	.byte	0x00, 0xf0, 0x11, 0x00


	//----- nvinfo : EIATTR_KPARAM_INFO
	.align		4
.L_40:
        /*010c*/ 	.byte	0x04, 0x17
        /*010e*/ 	.short	(.L_42 - .L_41)
.L_41:
        /*0110*/ 	.word	0x00000000
        /*0114*/ 	.short	0x000a
        /*0116*/ 	.short	0x003c
        /*0118*/ 	.byte	0x00, 0xf0, 0x11, 0x00


	//----- nvinfo : EIATTR_KPARAM_INFO
	.align		4
.L_42:
        /*011c*/ 	.byte	0x04, 0x17
        /*011e*/ 	.short	(.L_44 - .L_43)
.L_43:
        /*0120*/ 	.word	0x00000000
        /*0124*/ 	.short	0x0009
        /*0126*/ 	.short	0x0038
        /*0128*/ 	.byte	0x00, 0xf0, 0x11, 0x00


	//----- nvinfo : EIATTR_KPARAM_INFO
	.align		4
.L_44:
        /*012c*/ 	.byte	0x04, 0x17
        /*012e*/ 	.short	(.L_46 - .L_45)
.L_45:
        /*0130*/ 	.word	0x00000000
        /*0134*/ 	.short	0x0008
        /*0136*/ 	.short	0x0034
        /*0138*/ 	.byte	0x00, 0xf0, 0x11, 0x00


	//----- nvinfo : EIATTR_KPARAM_INFO
	.align		4
.L_46:
        /*013c*/ 	.byte	0x04, 0x17
        /*013e*/ 	.short	(.L_48 - .L_47)
.L_47:
        /*0140*/ 	.word	0x00000000
        /*0144*/ 	.short	0x0007
        /*0146*/ 	.short	0x0030
        /*0148*/ 	.byte	0x00, 0xf0, 0x11, 0x00


	//----- nvinfo : EIATTR_KPARAM_INFO
	.align		4
.L_48:
        /*014c*/ 	.byte	0x04, 0x17
        /*014e*/ 	.short	(.L_50 - .L_49)
.L_49:
        /*0150*/ 	.word	0x00000000
        /*0154*/ 	.short	0x0006
        /*0156*/ 	.short	0x002c
        /*0158*/ 	.byte	0x00, 0xf0, 0x11, 0x00


	//----- nvinfo : EIATTR_KPARAM_INFO
	.align		4
.L_50:
        /*015c*/ 	.byte	0x04, 0x17
        /*015e*/ 	.short	(.L_52 - .L_51)
.L_51:
        /*0160*/ 	.word	0x00000000
        /*0164*/ 	.short	0x0005
        /*0166*/ 	.short	0x0028
        /*0168*/ 	.byte	0x00, 0xf0, 0x11, 0x00


	//----- nvinfo : EIATTR_KPARAM_INFO
	.align		4
.L_52:
        /*016c*/ 	.byte	0x04, 0x17
        /*016e*/ 	.short	(.L_54 - .L_53)
.L_53:
        /*0170*/ 	.word	0x00000000
        /*0174*/ 	.short	0x0004
        /*0176*/ 	.short	0x0020
        /*0178*/ 	.byte	0x00, 0xf4, 0x21, 0x00


	//----- nvinfo : EIATTR_KPARAM_INFO
	.align		4
.L_54:
        /*017c*/ 	.byte	0x04, 0x17
        /*017e*/ 	.short	(.L_56 - .L_55)
.L_55:
        /*0180*/ 	.word	0x00000000
        /*0184*/ 	.short	0x0003
        /*0186*/ 	.short	0x0018
        /*0188*/ 	.byte	0x00, 0xf4, 0x21, 0x00


	//----- nvinfo : EIATTR_KPARAM_INFO
	.align		4
.L_56:
        /*018c*/ 	.byte	0x04, 0x17
        /*018e*/ 	.short	(.L_58 - .L_57)
.L_57:
        /*0190*/ 	.word	0x00000000
        /*0194*/ 	.short	0x0002
        /*0196*/ 	.short	0x0010
        /*0198*/ 	.byte	0x00, 0xf4, 0x21, 0x00


	//----- nvinfo : EIATTR_KPARAM_INFO
	.align		4
.L_58:
        /*019c*/ 	.byte	0x04, 0x17
        /*019e*/ 	.short	(.L_60 - .L_59)
.L_59:
        /*01a0*/ 	.word	0x00000000
        /*01a4*/ 	.short	0x0001
        /*01a6*/ 	.short	0x0008
        /*01a8*/ 	.byte	0x00, 0xf4, 0x21, 0x00


	//----- nvinfo : EIATTR_KPARAM_INFO
	.align		4
.L_60:
        /*01ac*/ 	.byte	0x04, 0x17
        /*01ae*/ 	.short	(.L_62 - .L_61)
.L_61:
        /*01b0*/ 	.word	0x00000000
        /*01b4*/ 	.short	0x0000
        /*01b6*/ 	.short	0x0000
        /*01b8*/ 	.byte	0x00, 0xf4, 0x21, 0x00


	//----- nvinfo : EIATTR_MAXREG_COUNT
	.align		4
.L_62:
        /*01bc*/ 	.byte	0x03, 0x1b
        /*01be*/ 	.short	0x00ff


	//----- nvinfo : EIATTR_NUM_BARRIERS
	.align		4
        /*01c0*/ 	.byte	0x02, 0x4c
        /*01c2*/ 	.byte	0x01
	.zero		1


	//----- nvinfo : EIATTR_ANNOTATIONS
	.align		4
        /*01c4*/ 	.byte	0x04, 0x55
        /*01c6*/ 	.short	(.L_64 - .L_63)


	//   ....[0]....
.L_63:
        /*01c8*/ 	.word	0x00000001
        /*01cc*/ 	.byte	0xe0, 0x24, 0x00, 0x00, 0x01, 0x00, 0x00, 0x00, 0x30, 0x26, 0x00, 0x00, 0x01, 0x00, 0x00, 0x00
        /*01dc*/ 	.byte	0x60, 0x26, 0x00, 0x00, 0x01, 0x00, 0x00, 0x00, 0x90, 0x26, 0x00, 0x00, 0x01, 0x00, 0x00, 0x00
        /*01ec*/ 	.byte	0x20, 0x27, 0x00, 0x00, 0x01, 0x00, 0x00, 0x00, 0x50, 0x27, 0x00, 0x00, 0x01, 0x00, 0x00, 0x00
        /*01fc*/ 	.byte	0x80, 0x27, 0x00, 0x00, 0x01, 0x00, 0x00, 0x00, 0x60, 0x29, 0x00, 0x00, 0x01, 0x00, 0x00, 0x00
        /*020c*/ 	.byte	0x70, 0x29, 0x00, 0x00, 0x01, 0x00, 0x00, 0x00, 0x80, 0x29, 0x00, 0x00, 0x01, 0x00, 0x00, 0x00
        /*021c*/ 	.byte	0x90, 0x29, 0x00, 0x00, 0x01, 0x00, 0x00, 0x00, 0xa0, 0x29, 0x00, 0x00, 0x01, 0x00, 0x00, 0x00
        /*022c*/ 	.byte	0xb0, 0x29, 0x00, 0x00, 0x01, 0x00, 0x00, 0x00, 0xc0, 0x29, 0x00, 0x00


	//----- nvinfo : EIATTR_MERCURY_ISA_VERSION
	.align		4
.L_64:
        /*0238*/ 	.byte	0x03, 0x5f
        /*023a*/ 	.short	0x0000


	//----- nvinfo : EIATTR_COOP_GROUP_MASK_REGIDS
	.align		4
        /*023c*/ 	.byte	0x04, 0x29
        /*023e*/ 	.short	(.L_66 - .L_65)


	//   ....[0]....
.L_65:
        /*0240*/ 	.word	0xffffffff


	//   ....[1]....
        /*0244*/ 	.word	0xffffffff


	//   ....[2]....
        /*0248*/ 	.word	0xffffffff


	//   ....[3]....
        /*024c*/ 	.word	0xffffffff


	//   ....[4]....
        /*0250*/ 	.word	0xffffffff


	//   ....[5]....
        /*0254*/ 	.word	0xffffffff


	//   ....[6]....
        /*0258*/ 	.word	0xffffffff


	//   ....[7]....
        /*025c*/ 	.word	0xffffffff


	//   ....[8]....
        /*0260*/ 	.word	0xffffffff


	//   ....[9]....
        /*0264*/ 	.word	0xffffffff


	//   ....[10]....
        /*0268*/ 	.word	0xffffffff


	//   ....[11]....
        /*026c*/ 	.word	0xffffffff


	//   ....[12]....
        /*0270*/ 	.word	0xffffffff


	//   ....[13]....
        /*0274*/ 	.word	0xffffffff


	//   ....[14]....
        /*0278*/ 	.word	0xffffffff


	//   ....[15]....
        /*027c*/ 	.word	0xffffffff


	//   ....[16]....
        /*0280*/ 	.word	0xffffffff


	//   ....[17]....
        /*0284*/ 	.word	0xffffffff


	//----- nvinfo : EIATTR_COOP_GROUP_INSTR_OFFSETS
	.align		4
.L_66:
        /*0288*/ 	.byte	0x04, 0x28
        /*028a*/ 	.short	(.L_68 - .L_67)


	//   ....[0]....
.L_67:
        /*028c*/ 	.word	0x00003b40


	//   ....[1]....
        /*0290*/ 	.word	0x00003b50


	//   ....[2]....
        /*0294*/ 	.word	0x00003b60


	//   ....[3]....
        /*0298*/ 	.word	0x00003b70


	//   ....[4]....
        /*029c*/ 	.word	0x00003bc0


	//   ....[5]....
        /*02a0*/ 	.word	0x00003bd0


	//   ....[6]....
        /*02a4*/ 	.word	0x00003be0


	//   ....[7]....
        /*02a8*/ 	.word	0x00003bf0


	//   ....[8]....
        /*02ac*/ 	.word	0x00003cb0


	//   ....[9]....
        /*02b0*/ 	.word	0x00003f20


	//   ....[10]....
        /*02b4*/ 	.word	0x00003f30


	//   ....[11]....
        /*02b8*/ 	.word	0x00003f50


	//   ....[12]....
        /*02bc*/ 	.word	0x00003f60


	//   ....[13]....
        /*02c0*/ 	.word	0x00003f90


	//   ....[14]....
        /*02c4*/ 	.word	0x00003fc0


	//   ....[15]....
        /*02c8*/ 	.word	0x00003fd0


	//   ....[16]....
        /*02cc*/ 	.word	0x00003fe0


	//   ....[17]....
        /*02d0*/ 	.word	0x000040a0


	//----- nvinfo : EIATTR_EXIT_INSTR_OFFSETS
	.align		4
.L_68:
        /*02d4*/ 	.byte	0x04, 0x1c
        /*02d6*/ 	.short	(.L_70 - .L_69)


	//   ....[0]....
.L_69:
        /*02d8*/ 	.word	0x00007c30


	//   ....[1]....
        /*02dc*/ 	.word	0x00007cd0


	//----- nvinfo : EIATTR_REQNTID
	.align		4
.L_70:
        /*02e0*/ 	.byte	0x04, 0x10
        /*02e2*/ 	.short	(.L_72 - .L_71)
.L_71:
        /*02e4*/ 	.word	0x00000100
        /*02e8*/ 	.word	0x00000001
        /*02ec*/ 	.word	0x00000001
.L_72:


//--------------------- .nv.callgraph             --------------------------
	.section	.nv.callgraph,"",@"SHT_CUDA_CALLGRAPH"
	.align	4
	.sectionentsize	8
	.align		4
        /*0000*/ 	.word	0x00000000
	.align		4
        /*0004*/ 	.word	0xffffffff
	.align		4
        /*0008*/ 	.word	0x00000000
	.align		4
        /*000c*/ 	.word	0xfffffffe
	.align		4
        /*0010*/ 	.word	0x00000000
	.align		4
        /*0014*/ 	.word	0xfffffffd
	.align		4
        /*0018*/ 	.word	0x00000000
	.align		4
        /*001c*/ 	.word	0xfffffffc


//--------------------- .nv.rel.action            --------------------------
	.section	.nv.rel.action,"",@"SHT_CUDA_RELOCINFO"
	.align	8
	.sectionentsize	8
        /*0000*/ 	.byte	0x73, 0x00, 0x00, 0x00, 0x00, 0x00, 0x00, 0x00, 0x00, 0x00, 0x00, 0x11, 0x25, 0x00, 0x05, 0x36


//--------------------- .nv.constant4             --------------------------
	.section	.nv.constant4,"a",@progbits
	.align	8
	.align		8
.nv.constant4:
        /*0000*/ 	.dword	_$_str


//--------------------- .nv.constant0.attn_fwd    --------------------------
	.section	.nv.constant0.attn_fwd,"a",@progbits
	.sectionflags	@""
	.align	4
.nv.constant0.attn_fwd:
	.zero		488


//--------------------- .text.attn_fwd            --------------------------
	.section	.text.attn_fwd,"ax",@progbits
	.sectioninfo	@"SHI_REGISTERS=255"
	.align	128
        .global         attn_fwd
        .type           attn_fwd,@function
        .size           attn_fwd,(.L_x_3 - attn_fwd)
        .other          attn_fwd,@"STO_CUDA_ENTRY STV_DEFAULT"
attn_fwd:
.text.attn_fwd:
[----:B------:R-:W-:Y:S02]  /*0000*/  IMAD.MOV.U32 R1, RZ, RZ, c[0x0][0x28] ;  /* 0x00000a00ff017624 */ /* 0x000fe400078e00ff */
[----:B------:R-:W0:Y:S01]  /*0010*/  S2R R130, SR_TID.X ;  /* 0x0000000000827919 */ /* 0x000e220000002100 */
[----:B------:R-:W-:Y:S01]  /*0020*/  MOV R0, c[0x0][0x198] ;  /* 0x0000660000007a02 */ /* 0x000fe20000000f00 */
[----:B------:R-:W-:Y:S01]  /*0030*/  ULDC.64 UR4, c[0x0][0x118] ;  /* 0x0000460000047ab9 */ /* 0x000fe20000000a00 */
[----:B------:R-:W-:Y:S01]  /*0040*/  IADD3 R1, R1, -0x38, RZ ;  /* 0xffffffc801017810 */ /* 0x000fe20007ffe0ff */
[----:B------:R-:W1:Y:S04]  /*0050*/  S2R R3, SR_CTAID.X ;  /* 0x0000000000037919 */ /* 0x000e680000002500 */
[----:B------:R-:W2:Y:S01]  /*0060*/  S2R R128, SR_CTAID.Y ;  /* 0x0000000000807919 */ /* 0x000ea20000002600 */
[----:B0-----:R-:W-:Y:S02]  /*0070*/  LOP3.LUT R252, R130, 0x1f, RZ, 0xc0, !PT ;  /* 0x0000001f82fc7812 */ /* 0x001fe400078ec0ff */
[----:B------:R-:W-:-:S03]  /*0080*/  SHF.R.U32.HI R2, RZ, 0x5, R130 ;  /* 0x00000005ff027819 */ /* 0x000fc60000011682 */
[----:B-1----:R-:W-:Y:S01]  /*0090*/  IMAD R252, R3, 0x20, R252 ;  /* 0x0000002003fc7824 */ /* 0x002fe200078e02fc */
[----:B------:R-:W-:Y:S01]  /*00a0*/  SGXT.U32 R2, R2, 0x3 ;  /* 0x000000030202781a */ /* 0x000fe20000000000 */
[----:B--2---:R-:W-:Y:S02]  /*00b0*/  IMAD R3, R128, c[0x0][0x190], RZ ;  /* 0x0000640080037a24 */ /* 0x004fe400078e02ff */
[----:B------:R-:W-:Y:S02]  /*00c0*/  IMAD R5, R252, c[0x0][0x194], RZ ;  /* 0x00006500fc057a24 */ /* 0x000fe400078e02ff */
[----:B------:R-:W-:Y:S02]  /*00d0*/  IMAD R9, R2, c[0x0][0x198], RZ ;  /* 0x0000660002097a24 */ /* 0x000fe400078e02ff */
[----:B------:R-:W-:Y:S02]  /*00e0*/  IMAD.SHL.U32 R4, R3, 0x2, RZ ;  /* 0x0000000203047824 */ /* 0x000fe400078e00ff */
[----:B------:R-:W-:-:S02]  /*00f0*/  IMAD.SHL.U32 R7, R5, 0x2, RZ ;  /* 0x0000000205077824 */ /* 0x000fc400078e00ff */
[----:B------:R-:W-:Y:S01]  /*0100*/  IMAD.HI R6, R5, 0x2, RZ ;  /* 0x0000000205067827 */ /* 0x000fe200078e02ff */
[----:B------:R-:W-:Y:S02]  /*0110*/  LEA R5, R0, R9, 0x3 ;  /* 0x0000000900057211 */ /* 0x000fe400078e18ff */
[----:B------:R-:W-:Y:S01]  /*0120*/  IADD3 R4, P0, P1, R7, c[0x0][0x160], R4 ;  /* 0x0000580007047a10 */ /* 0x000fe2000791e004 */
[----:B------:R-:W-:-:S04]  /*0130*/  IMAD.HI R3, R3, 0x2, RZ ;  /* 0x0000000203037827 */ /* 0x000fc800078e02ff */
[----:B------:R-:W-:Y:S01]  /*0140*/  IMAD R7, R0, 0x8, R5 ;  /* 0x0000000800077824 */ /* 0x000fe200078e0205 */
[----:B------:R-:W-:Y:S02]  /*0150*/  IADD3.X R3, R6, c[0x0][0x164], R3, P0, P1 ;  /* 0x0000590006037a10 */ /* 0x000fe400007e2403 */
[-C--:B------:R-:W-:Y:S01]  /*0160*/  LEA R8, P0, R9, R4.reuse, 0x1 ;  /* 0x0000000409087211 */ /* 0x080fe200078008ff */
[C---:B------:R-:W-:Y:S01]  /*0170*/  IMAD R15, R0.reuse, 0x8, R7 ;  /* 0x00000008000f7824 */ /* 0x040fe200078e0207 */
[-C--:B------:R-:W-:Y:S02]  /*0180*/  LEA R10, P1, R5, R4.reuse, 0x1 ;  /* 0x00000004050a7211 */ /* 0x080fe400078208ff */
[----:B------:R-:W-:Y:S02]  /*0190*/  LEA.HI.X.SX32 R9, R9, R3, 0x1, P0 ;  /* 0x0000000309097211 */ /* 0x000fe400000f0eff */
[----:B------:R-:W-:Y:S02]  /*01a0*/  LEA R17, R0, R15, 0x3 ;  /* 0x0000000f00117211 */ /* 0x000fe400078e18ff */
[----:B------:R-:W-:-:S02]  /*01b0*/  LEA R12, P0, R7, R4, 0x1 ;  /* 0x00000004070c7211 */ /* 0x000fc400078008ff */
[-C--:B------:R-:W-:Y:S01]  /*01c0*/  LEA.HI.X.SX32 R11, R5, R3.reuse, 0x1, P1 ;  /* 0x00000003050b7211 */ /* 0x080fe200008f0eff */
[C---:B------:R-:W-:Y:S01]  /*01d0*/  IMAD R19, R0.reuse, 0x8, R17 ;  /* 0x0000000800137824 */ /* 0x040fe200078e0211 */
[-C--:B------:R-:W-:Y:S01]  /*01e0*/  LEA.HI.X.SX32 R13, R7, R3.reuse, 0x1, P0 ;  /* 0x00000003070d7211 */ /* 0x080fe200000f0eff */
[----:B------:R0:W2:Y:S01]  /*01f0*/  LDG.E.U16 R5, [R8.64] ;  /* 0x0000000408057981 */ /* 0x0000a2000c1e1500 */
[CC--:B------:R-:W-:Y:S01]  /*0200*/  LEA R14, P0, R15.reuse, R4.reuse, 0x1 ;  /* 0x000000040f0e7211 */ /* 0x0c0fe200078008ff */
[C---:B------:R-:W-:Y:S02]  /*0210*/  IMAD R21, R0.reuse, 0x8, R19 ;  /* 0x0000000800157824 */ /* 0x040fe400078e0213 */
[----:B------:R1:W3:Y:S01]  /*0220*/  LDG.E.U16 R7, [R12.64] ;  /* 0x000000040c077981 */ /* 0x0002e2000c1e1500 */
[----:B------:R-:W-:Y:S02]  /*0230*/  LEA.HI.X.SX32 R15, R15, R3, 0x1, P0 ;  /* 0x000000030f0f7211 */ /* 0x000fe400000f0eff */
[----:B------:R-:W-:Y:S01]  /*0240*/  LEA R16, P0, R17, R4, 0x1 ;  /* 0x0000000411107211 */ /* 0x000fe200078008ff */
[----:B------:R4:W5:Y:S01]  /*0250*/  LDG.E.U16 R6, [R10.64] ;  /* 0x000000040a067981 */ /* 0x000962000c1e1500 */
[----:B------:R-:W-:-:S02]  /*0260*/  LEA R23, R0, R21, 0x3 ;  /* 0x0000001500177211 */ /* 0x000fc400078e18ff */
[-C--:B------:R-:W-:Y:S01]  /*0270*/  LEA.HI.X.SX32 R17, R17, R3.reuse, 0x1, P0 ;  /* 0x0000000311117211 */ /* 0x080fe200000f0eff */
[----:B0-----:R0:W2:Y:S01]  /*0280*/  LDG.E.U16 R8, [R14.64] ;  /* 0x000000040e087981 */ /* 0x0010a2000c1e1500 */
[-C--:B------:R-:W-:Y:S01]  /*0290*/  LEA R18, P0, R19, R4.reuse, 0x1 ;  /* 0x0000000413127211 */ /* 0x080fe200078008ff */
[C---:B-1----:R-:W-:Y:S01]  /*02a0*/  IMAD R13, R0.reuse, 0x8, R23 ;  /* 0x00000008000d7824 */ /* 0x042fe200078e0217 */
[-C--:B------:R-:W-:Y:S01]  /*02b0*/  LEA R20, P1, R21, R4.reuse, 0x1 ;  /* 0x0000000415147211 */ /* 0x080fe200078208ff */
[----:B------:R1:W2:Y:S01]  /*02c0*/  LDG.E.U16 R9, [R16.64] ;  /* 0x0000000410097981 */ /* 0x0002a2000c1e1500 */
[----:B------:R-:W-:Y:S02]  /*02d0*/  LEA.HI.X.SX32 R19, R19, R3, 0x1, P0 ;  /* 0x0000000313137211 */ /* 0x000fe400000f0eff */
[----:B----4-:R-:W-:Y:S01]  /*02e0*/  LEA R10, P0, R23, R4, 0x1 ;  /* 0x00000004170a7211 */ /* 0x010fe200078008ff */
[----:B0-----:R-:W-:-:S03]  /*02f0*/  IMAD R15, R0, 0x8, R13 ;  /* 0x00000008000f7824 */ /* 0x001fc600078e020d */
[----:B------:R-:W-:Y:S01]  /*0300*/  LEA.HI.X.SX32 R11, R23, R3, 0x1, P0 ;  /* 0x00000003170b7211 */ /* 0x000fe200000f0eff */
[----:B------:R0:W4:Y:S01]  /*0310*/  LDG.E.U16 R22, [R18.64] ;  /* 0x0000000412167981 */ /* 0x000122000c1e1500 */
[-C--:B------:R-:W-:Y:S02]  /*0320*/  LEA R12, P0, R13, R4.reuse, 0x1 ;  /* 0x000000040d0c7211 */ /* 0x080fe400078008ff */
[C---:B------:R-:W-:Y:S01]  /*0330*/  LEA R23, R0.reuse, R15, 0x3 ;  /* 0x0000000f00177211 */ /* 0x040fe200078e18ff */
[----:B------:R0:W2:Y:S01]  /*0340*/  LDG.E.U16 R26, [R10.64] ;  /* 0x000000040a1a7981 */ /* 0x0000a2000c1e1500 */
[-C--:B------:R-:W-:Y:S02]  /*0350*/  LEA.HI.X.SX32 R21, R21, R3.reuse, 0x1, P1 ;  /* 0x0000000315157211 */ /* 0x080fe400008f0eff */
[----:B------:R-:W-:Y:S01]  /*0360*/  LEA.HI.X.SX32 R13, R13, R3, 0x1, P0 ;  /* 0x000000030d0d7211 */ /* 0x000fe200000f0eff */
[----:B------:R-:W-:Y:S01]  /*0370*/  IMAD R25, R0, 0x8, R23 ;  /* 0x0000000800197824 */ /* 0x000fe200078e0217 */
[-C--:B------:R-:W-:Y:S01]  /*0380*/  LEA R14, P0, R15, R4.reuse, 0x1 ;  /* 0x000000040f0e7211 */ /* 0x080fe200078008ff */
[----:B------:R0:W2:Y:S01]  /*0390*/  LDG.E.U16 R24, [R20.64] ;  /* 0x0000000414187981 */ /* 0x0000a2000c1e1500 */
[----:B-1----:R-:W-:-:S02]  /*03a0*/  LEA R16, P1, R23, R4, 0x1 ;  /* 0x0000000417107211 */ /* 0x002fc400078208ff */
[-C--:B------:R-:W-:Y:S01]  /*03b0*/  LEA.HI.X.SX32 R15, R15, R3.reuse, 0x1, P0 ;  /* 0x000000030f0f7211 */ /* 0x080fe200000f0eff */
[----:B------:R1:W2:Y:S01]  /*03c0*/  LDG.E.U16 R27, [R12.64] ;  /* 0x000000040c1b7981 */ /* 0x0002a2000c1e1500 */
[-C--:B0-----:R-:W-:Y:S01]  /*03d0*/  LEA R18, P0, R25, R4.reuse, 0x1 ;  /* 0x0000000419127211 */ /* 0x081fe200078008ff */
[C---:B------:R-:W-:Y:S01]  /*03e0*/  IMAD R21, R0.reuse, 0x8, R25 ;  /* 0x0000000800157824 */ /* 0x040fe200078e0219 */
[-C--:B------:R-:W-:Y:S01]  /*03f0*/  LEA.HI.X.SX32 R17, R23, R3.reuse, 0x1, P1 ;  /* 0x0000000317117211 */ /* 0x080fe200008f0eff */
[----:B------:R0:W2:Y:S01]  /*0400*/  LDG.E.U16 R28, [R14.64] ;  /* 0x000000040e1c7981 */ /* 0x0000a2000c1e1500 */
[----:B------:R-:W-:Y:S02]  /*0410*/  LEA.HI.X.SX32 R19, R25, R3, 0x1, P0 ;  /* 0x0000000319137211 */ /* 0x000fe400000f0eff */
[----:B------:R-:W-:Y:S01]  /*0420*/  LEA R10, P0, R21, R4, 0x1 ;  /* 0x00000004150a7211 */ /* 0x000fe200078008ff */
[----:B------:R0:W2:Y:S01]  /*0430*/  LDG.E.U16 R29, [R16.64] ;  /* 0x00000004101d7981 */ /* 0x0000a2000c1e1500 */
[----:B------:R-:W-:-:S02]  /*0440*/  LEA R23, R0, R21, 0x3 ;  /* 0x0000001500177211 */ /* 0x000fc400078e18ff */
[-C--:B------:R-:W-:Y:S01]  /*0450*/  LEA.HI.X.SX32 R11, R21, R3.reuse, 0x1, P0 ;  /* 0x00000003150b7211 */ /* 0x080fe200000f0eff */
[----:B------:R0:W2:Y:S02]  /*0460*/  LDG.E.U16 R30, [R18.64] ;  /* 0x00000004121e7981 */ /* 0x0000a4000c1e1500 */
[C---:B------:R-:W-:Y:S01]  /*0470*/  IMAD R21, R0.reuse, 0x8, R23 ;  /* 0x0000000800157824 */ /* 0x040fe200078e0217 */
[C---:B-1----:R-:W-:Y:S01]  /*0480*/  LEA R12, P0, R23.reuse, R4, 0x1 ;  /* 0x00000004170c7211 */ /* 0x042fe200078008ff */
[----:B------:R1:W2:Y:S02]  /*0490*/  LDG.E.U16 R31, [R10.64] ;  /* 0x000000040a1f7981 */ /* 0x0002a4000c1e1500 */
[----:B------:R-:W-:Y:S01]  /*04a0*/  IMAD R25, R0, 0x8, R21 ;  /* 0x0000000800197824 */ /* 0x000fe200078e0215 */
[----:B------:R-:W-:-:S04]  /*04b0*/  LEA.HI.X.SX32 R13, R23, R3, 0x1, P0 ;  /* 0x00000003170d7211 */ /* 0x000fc800000f0eff */
[----:B0-----:R-:W-:Y:S01]  /*04c0*/  LEA R17, R0, R25, 0x3 ;  /* 0x0000001900117211 */ /* 0x001fe200078e18ff */
[----:B------:R0:W2:Y:S01]  /*04d0*/  LDG.E.U16 R32, [R12.64] ;  /* 0x000000040c207981 */ /* 0x0000a2000c1e1500 */
[----:B------:R-:W-:-:S03]  /*04e0*/  LEA R14, P0, R25, R4, 0x1 ;  /* 0x00000004190e7211 */ /* 0x000fc600078008ff */
[C---:B------:R-:W-:Y:S01]  /*04f0*/  IMAD R19, R0.reuse, 0x8, R17 ;  /* 0x0000000800137824 */ /* 0x040fe200078e0211 */
[-C--:B------:R-:W-:Y:S02]  /*0500*/  LEA.HI.X.SX32 R15, R25, R3.reuse, 0x1, P0 ;  /* 0x00000003190f7211 */ /* 0x080fe400000f0eff */
[-C--:B------:R-:W-:Y:S01]  /*0510*/  LEA R20, P1, R21, R4.reuse, 0x1 ;  /* 0x0000000415147211 */ /* 0x080fe200078208ff */
[C---:B------:R-:W-:Y:S01]  /*0520*/  IMAD R23, R0.reuse, 0x8, R19 ;  /* 0x0000000800177824 */ /* 0x040fe200078e0213 */
[-C--:B------:R-:W-:Y:S01]  /*0530*/  LEA R16, P0, R17, R4.reuse, 0x1 ;  /* 0x0000000411107211 */ /* 0x080fe200078008ff */
[----:B------:R0:W2:Y:S01]  /*0540*/  LDG.E.U16 R34, [R14.64] ;  /* 0x000000040e227981 */ /* 0x0000a2000c1e1500 */
[-C--:B------:R-:W-:Y:S02]  /*0550*/  LEA.HI.X.SX32 R21, R21, R3.reuse, 0x1, P1 ;  /* 0x0000000315157211 */ /* 0x080fe400008f0eff */
[----:B------:R-:W-:Y:S02]  /*0560*/  LEA.HI.X.SX32 R17, R17, R3, 0x1, P0 ;  /* 0x0000000311117211 */ /* 0x000fe400000f0eff */
[----:B-1----:R-:W-:Y:S01]  /*0570*/  LEA R10, P0, R19, R4, 0x1 ;  /* 0x00000004130a7211 */ /* 0x002fe200078008ff */
[----:B------:R1:W2:Y:S01]  /*0580*/  LDG.E.U16 R33, [R20.64] ;  /* 0x0000000414217981 */ /* 0x0002a2000c1e1500 */
[----:B------:R-:W-:-:S02]  /*0590*/  LEA R25, R0, R23, 0x3 ;  /* 0x0000001700197211 */ /* 0x000fc400078e18ff */
[-C--:B------:R-:W-:Y:S01]  /*05a0*/  LEA.HI.X.SX32 R11, R19, R3.reuse, 0x1, P0 ;  /* 0x00000003130b7211 */ /* 0x080fe200000f0eff */
[----:B------:R1:W2:Y:S01]  /*05b0*/  LDG.E.U16 R35, [R16.64] ;  /* 0x0000000410237981 */ /* 0x0002a2000c1e1500 */
[-C--:B------:R-:W-:Y:S02]  /*05c0*/  LEA R18, P1, R23, R4.reuse, 0x1 ;  /* 0x0000000417127211 */ /* 0x080fe400078208ff */
[-C--:B0-----:R-:W-:Y:S01]  /*05d0*/  LEA R12, P0, R25, R4.reuse, 0x1 ;  /* 0x00000004190c7211 */ /* 0x081fe200078008ff */
[----:B------:R0:W2:Y:S01]  /*05e0*/  LDG.E.U16 R36, [R10.64] ;  /* 0x000000040a247981 */ /* 0x0000a2000c1e1500 */
[C---:B-1----:R-:W-:Y:S01]  /*05f0*/  IMAD R21, R0.reuse, 0x8, R25 ;  /* 0x0000000800157824 */ /* 0x042fe200078e0219 */
[-C--:B------:R-:W-:Y:S02]  /*0600*/  LEA.HI.X.SX32 R19, R23, R3.reuse, 0x1, P1 ;  /* 0x0000000317137211 */ /* 0x080fe400008f0eff */
[-C--:B------:R-:W-:Y:S01]  /*0610*/  LEA.HI.X.SX32 R13, R25, R3.reuse, 0x1, P0 ;  /* 0x00000003190d7211 */ /* 0x080fe200000f0eff */
[C---:B------:R-:W-:Y:S01]  /*0620*/  IMAD R23, R0.reuse, 0x8, R21 ;  /* 0x0000000800177824 */ /* 0x040fe200078e0215 */
[C---:B------:R-:W-:Y:S01]  /*0630*/  LEA R14, P0, R21.reuse, R4, 0x1 ;  /* 0x00000004150e7211 */ /* 0x040fe200078008ff */
[----:B------:R1:W2:Y:S03]  /*0640*/  LDG.E.U16 R37, [R18.64] ;  /* 0x0000000412257981 */ /* 0x0002a6000c1e1500 */
[----:B------:R-:W-:Y:S01]  /*0650*/  LEA.HI.X.SX32 R15, R21, R3, 0x1, P0 ;  /* 0x00000003150f7211 */ /* 0x000fe200000f0eff */
[----:B------:R0:W2:Y:S01]  /*0660*/  LDG.E.U16 R38, [R12.64] ;  /* 0x000000040c267981 */ /* 0x0000a2000c1e1500 */
[----:B------:R-:W-:-:S02]  /*0670*/  LEA R21, R0, R23, 0x3 ;  /* 0x0000001700157211 */ /* 0x000fc400078e18ff */
[C---:B------:R-:W-:Y:S01]  /*0680*/  LEA R16, P0, R23.reuse, R4, 0x1 ;  /* 0x0000000417107211 */ /* 0x040fe200078008ff */
[----:B------:R0:W2:Y:S02]  /*0690*/  LDG.E.U16 R39, [R14.64] ;  /* 0x000000040e277981 */ /* 0x0000a4000c1e1500 */
[----:B------:R-:W-:Y:S01]  /*06a0*/  IMAD R25, R0, 0x8, R21 ;  /* 0x0000000800197824 */ /* 0x000fe200078e0215 */
[----:B------:R-:W-:-:S03]  /*06b0*/  LEA.HI.X.SX32 R17, R23, R3, 0x1, P0 ;  /* 0x0000000317117211 */ /* 0x000fc600000f0eff */
[C---:B-1----:R-:W-:Y:S01]  /*06c0*/  IMAD R19, R0.reuse, 0x8, R25 ;  /* 0x0000000800137824 */ /* 0x042fe200078e0219 */
[CC--:B0-----:R-:W-:Y:S01]  /*06d0*/  LEA R10, P0, R25.reuse, R4.reuse, 0x1 ;  /* 0x00000004190a7211 */ /* 0x0c1fe200078008ff */
[----:B------:R0:W3:Y:S03]  /*06e0*/  LDG.E.U16 R40, [R16.64] ;  /* 0x0000000410287981 */ /* 0x0000e6000c1e1500 */
[----:B------:R-:W-:Y:S02]  /*06f0*/  LEA.HI.X.SX32 R11, R25, R3, 0x1, P0 ;  /* 0x00000003190b7211 */ /* 0x000fe400000f0eff */
[C---:B------:R-:W-:Y:S02]  /*0700*/  LEA R12, P0, R19.reuse, R4, 0x1 ;  /* 0x00000004130c7211 */ /* 0x040fe400078008ff */
[----:B------:R-:W-:Y:S01]  /*0710*/  LEA R23, R0, R19, 0x3 ;  /* 0x0000001300177211 */ /* 0x000fe200078e18ff */
[----:B------:R1:W4:Y:S01]  /*0720*/  LDG.E.U16 R42, [R10.64] ;  /* 0x000000040a2a7981 */ /* 0x000322000c1e1500 */
[----:B------:R-:W-:-:S02]  /*0730*/  LEA.HI.X.SX32 R13, R19, R3, 0x1, P0 ;  /* 0x00000003130d7211 */ /* 0x000fc400000f0eff */
[-C--:B------:R-:W-:Y:S01]  /*0740*/  LEA R20, P1, R21, R4.reuse, 0x1 ;  /* 0x0000000415147211 */ /* 0x080fe200078208ff */
[C---:B------:R-:W-:Y:S01]  /*0750*/  IMAD R19, R0.reuse, 0x8, R23 ;  /* 0x0000000800137824 */ /* 0x040fe200078e0217 */
[----:B------:R-:W-:Y:S01]  /*0760*/  LEA R14, P0, R23, R4, 0x1 ;  /* 0x00000004170e7211 */ /* 0x000fe200078008ff */
[----:B------:R1:W4:Y:S01]  /*0770*/  LDG.E.U16 R43, [R12.64] ;  /* 0x000000040c2b7981 */ /* 0x000322000c1e1500 */
[-C--:B------:R-:W-:Y:S01]  /*0780*/  LEA.HI.X.SX32 R21, R21, R3.reuse, 0x1, P1 ;  /* 0x0000000315157211 */ /* 0x080fe200008f0eff */
[----:B------:R-:W-:Y:S01]  /*0790*/  IMAD R25, R0, 0x8, R19 ;  /* 0x0000000800197824 */ /* 0x000fe200078e0213 */
[----:B------:R-:W-:-:S03]  /*07a0*/  LEA.HI.X.SX32 R15, R23, R3, 0x1, P0 ;  /* 0x00000003170f7211 */ /* 0x000fc600000f0eff */
[----:B------:R1:W4:Y:S01]  /*07b0*/  LDG.E.U16 R41, [R20.64] ;  /* 0x0000000414297981 */ /* 0x000322000c1e1500 */
[-C--:B0-----:R-:W-:Y:S02]  /*07c0*/  LEA R16, P0, R25, R4.reuse, 0x1 ;  /* 0x0000000419107211 */ /* 0x081fe400078008ff */
[----:B------:R-:W-:Y:S01]  /*07d0*/  LEA R18, P1, R19, R4, 0x1 ;  /* 0x0000000413127211 */ /* 0x000fe200078208ff */
[----:B------:R0:W4:Y:S01]  /*07e0*/  LDG.E.U16 R44, [R14.64] ;  /* 0x000000040e2c7981 */ /* 0x000122000c1e1500 */
[----:B------:R-:W-:Y:S02]  /*07f0*/  LEA.HI.X.SX32 R17, R25, R3, 0x1, P0 ;  /* 0x0000000319117211 */ /* 0x000fe400000f0eff */
[----:B-1----:R-:W-:-:S03]  /*0800*/  LEA R21, R0, R25, 0x3 ;  /* 0x0000001900157211 */ /* 0x002fc600078e18ff */
[----:B------:R1:W4:Y:S01]  /*0810*/  LDG.E.U16 R46, [R16.64] ;  /* 0x00000004102e7981 */ /* 0x000322000c1e1500 */
[----:B------:R-:W-:Y:S01]  /*0820*/  LEA R10, P0, R21, R4, 0x1 ;  /* 0x00000004150a7211 */ /* 0x000fe200078008ff */
[----:B------:R-:W-:-:S03]  /*0830*/  IMAD R23, R0, 0x8, R21 ;  /* 0x0000000800177824 */ /* 0x000fc600078e0215 */
[-C--:B------:R-:W-:Y:S01]  /*0840*/  LEA.HI.X.SX32 R11, R21, R3.reuse, 0x1, P0 ;  /* 0x00000003150b7211 */ /* 0x080fe200000f0eff */
[C---:B------:R-:W-:Y:S01]  /*0850*/  IMAD R21, R0.reuse, 0x8, R23 ;  /* 0x0000000800157824 */ /* 0x040fe200078e0217 */
[----:B------:R-:W-:Y:S02]  /*0860*/  LEA.HI.X.SX32 R19, R19, R3, 0x1, P1 ;  /* 0x0000000313137211 */ /* 0x000fe400008f0eff */
[CC--:B------:R-:W-:Y:S01]  /*0870*/  LEA R12, P0, R23.reuse, R4.reuse, 0x1 ;  /* 0x00000004170c7211 */ /* 0x0c0fe200078008ff */
[----:B------:R1:W4:Y:S01]  /*0880*/  LDG.E.U16 R47, [R10.64] ;  /* 0x000000040a2f7981 */ /* 0x000322000c1e1500 */
[----:B------:R-:W-:Y:S02]  /*0890*/  LEA R25, R0, R21, 0x3 ;  /* 0x0000001500197211 */ /* 0x000fe400078e18ff */
[----:B------:R-:W-:Y:S01]  /*08a0*/  LEA.HI.X.SX32 R13, R23, R3, 0x1, P0 ;  /* 0x00000003170d7211 */ /* 0x000fe200000f0eff */
[----:B------:R1:W4:Y:S01]  /*08b0*/  LDG.E.U16 R45, [R18.64] ;  /* 0x00000004122d7981 */ /* 0x000322000c1e1500 */
[----:B0-----:R-:W-:-:S02]  /*08c0*/  LEA R14, P0, R25, R4, 0x1 ;  /* 0x00000004190e7211 */ /* 0x001fc400078008ff */
[----:B------:R-:W-:Y:S01]  /*08d0*/  LEA R20, P1, R21, R4, 0x1 ;  /* 0x0000000415147211 */ /* 0x000fe200078208ff */
[----:B------:R0:W4:Y:S01]  /*08e0*/  LDG.E.U16 R48, [R12.64] ;  /* 0x000000040c307981 */ /* 0x000122000c1e1500 */
[-C--:B------:R-:W-:Y:S01]  /*08f0*/  LEA.HI.X.SX32 R15, R25, R3.reuse, 0x1, P0 ;  /* 0x00000003190f7211 */ /* 0x080fe200000f0eff */
[----:B-1----:R-:W-:Y:S01]  /*0900*/  IMAD R19, R0, 0x8, R25 ;  /* 0x0000000800137824 */ /* 0x002fe200078e0219 */
[----:B------:R-:W-:-:S03]  /*0910*/  LEA.HI.X.SX32 R21, R21, R3, 0x1, P1 ;  /* 0x0000000315157211 */ /* 0x000fc600008f0eff */
[----:B------:R1:W4:Y:S01]  /*0920*/  LDG.E.U16 R50, [R14.64] ;  /* 0x000000040e327981 */ /* 0x000322000c1e1500 */
[C---:B------:R-:W-:Y:S01]  /*0930*/  IMAD R23, R0.reuse, 0x8, R19 ;  /* 0x0000000800177824 */ /* 0x040fe200078e0213 */
[CC--:B------:R-:W-:Y:S02]  /*0940*/  LEA R16, P0, R19.reuse, R4.reuse, 0x1 ;  /* 0x0000000413107211 */ /* 0x0c0fe400078008ff */
[----:B------:R0:W4:Y:S02]  /*0950*/  LDG.E.U16 R49, [R20.64] ;  /* 0x0000000414317981 */ /* 0x000124000c1e1500 */
[----:B------:R-:W-:Y:S02]  /*0960*/  LEA.HI.X.SX32 R17, R19, R3, 0x1, P0 ;  /* 0x0000000313117211 */ /* 0x000fe400000f0eff */
[C---:B------:R-:W-:Y:S02]  /*0970*/  LEA R19, R0.reuse, R23, 0x3 ;  /* 0x0000001700137211 */ /* 0x040fe400078e18ff */
[C---:B------:R-:W-:Y:S01]  /*0980*/  LEA R10, P0, R23.reuse, R4, 0x1 ;  /* 0x00000004170a7211 */ /* 0x040fe200078008ff */
[----:B------:R1:W4:Y:S02]  /*0990*/  LDG.E.U16 R51, [R16.64] ;  /* 0x0000000410337981 */ /* 0x000324000c1e1500 */
[----:B------:R-:W-:Y:S01]  /*09a0*/  IMAD R25, R0, 0x8, R19 ;  /* 0x0000000800197824 */ /* 0x000fe200078e0213 */
[----:B------:R-:W-:-:S03]  /*09b0*/  LEA.HI.X.SX32 R11, R23, R3, 0x1, P0 ;  /* 0x00000003170b7211 */ /* 0x000fc600000f0eff */
[C---:B0-----:R-:W-:Y:S01]  /*09c0*/  IMAD R21, R0.reuse, 0x8, R25 ;  /* 0x0000000800157824 */ /* 0x041fe200078e0219 */
[CC--:B------:R-:W-:Y:S01]  /*09d0*/  LEA R12, P0, R25.reuse, R4.reuse, 0x1 ;  /* 0x00000004190c7211 */ /* 0x0c0fe200078008ff */
[----:B------:R0:W4:Y:S03]  /*09e0*/  LDG.E.U16 R52, [R10.64] ;  /* 0x000000040a347981 */ /* 0x000126000c1e1500 */
[----:B------:R-:W-:Y:S02]  /*09f0*/  LEA.HI.X.SX32 R13, R25, R3, 0x1, P0 ;  /* 0x00000003190d7211 */ /* 0x000fe400000f0eff */
[C---:B-1----:R-:W-:Y:S02]  /*0a00*/  LEA R14, P0, R21.reuse, R4, 0x1 ;  /* 0x00000004150e7211 */ /* 0x042fe400078008ff */
        /* <DEDUP_REMOVED lines=34> */
[----:B------:R-:W-:-:S03]  /*0c30*/  LEA R10, P0, R21, R4, 0x1 ;  /* 0x00000004150a7211 */ /* 0x000fc600078008ff */
[----:B------:R0:W4:Y:S01]  /*0c40*/  LDG.E.U16 R61, [R18.64] ;  /* 0x00000004123d7981 */ /* 0x000122000c1e1500 */
[----:B------:R-:W-:Y:S02]  /*0c50*/  LEA R23, R0, R21, 0x3 ;  /* 0x0000001500177211 */ /* 0x000fe400078e18ff */
[----:B------:R-:W-:-:S03]  /*0c60*/  LEA.HI.X.SX32 R11, R21, R3, 0x1, P0 ;  /* 0x00000003150b7211 */ /* 0x000fc600000f0eff */
[C---:B------:R-:W-:Y:S01]  /*0c70*/  IMAD R21, R0.reuse, 0x8, R23 ;  /* 0x0000000800157824 */ /* 0x040fe200078e0217 */
[CC--:B------:R-:W-:Y:S01]  /*0c80*/  LEA R12, P0, R23.reuse, R4.reuse, 0x1 ;  /* 0x00000004170c7211 */ /* 0x0c0fe200078008ff */
[----:B------:R1:W4:Y:S03]  /*0c90*/  LDG.E.U16 R63, [R10.64] ;  /* 0x000000040a3f7981 */ /* 0x000326000c1e1500 */
[C---:B------:R-:W-:Y:S02]  /*0ca0*/  LEA R25, R0.reuse, R21, 0x3 ;  /* 0x0000001500197211 */ /* 0x040fe400078e18ff */
[-C--:B------:R-:W-:Y:S02]  /*0cb0*/  LEA.HI.X.SX32 R13, R23, R3.reuse, 0x1, P0 ;  /* 0x00000003170d7211 */ /* 0x080fe400000f0eff */
[-C--:B0-----:R-:W-:Y:S01]  /*0cc0*/  LEA R14, P0, R25, R4.reuse, 0x1 ;  /* 0x00000004190e7211 */ /* 0x081fe200078008ff */
[----:B------:R-:W-:Y:S01]  /*0cd0*/  IMAD R19, R0, 0x8, R25 ;  /* 0x0000000800137824 */ /* 0x000fe200078e0219 */
[----:B------:R-:W-:Y:S01]  /*0ce0*/  LEA R20, P1, R21, R4, 0x1 ;  /* 0x0000000415147211 */ /* 0x000fe200078208ff */
[----:B------:R0:W4:Y:S01]  /*0cf0*/  LDG.E.U16 R64, [R12.64] ;  /* 0x000000040c407981 */ /* 0x000122000c1e1500 */
[----:B------:R-:W-:-:S02]  /*0d00*/  LEA.HI.X.SX32 R15, R25, R3, 0x1, P0 ;  /* 0x00000003190f7211 */ /* 0x000fc400000f0eff */
[C---:B-1----:R-:W-:Y:S02]  /*0d10*/  LEA R16, P0, R19.reuse, R4, 0x1 ;  /* 0x0000000413107211 */ /* 0x042fe400078008ff */
[----:B------:R-:W-:Y:S01]  /*0d20*/  LEA R23, R0, R19, 0x3 ;  /* 0x0000001300177211 */ /* 0x000fe200078e18ff */
[----:B------:R1:W4:Y:S01]  /*0d30*/  LDG.E.U16 R66, [R14.64] ;  /* 0x000000040e427981 */ /* 0x000322000c1e1500 */
[----:B------:R-:W-:-:S03]  /*0d40*/  LEA.HI.X.SX32 R17, R19, R3, 0x1, P0 ;  /* 0x0000000313117211 */ /* 0x000fc600000f0eff */
[C---:B------:R-:W-:Y:S01]  /*0d50*/  IMAD R19, R0.reuse, 0x8, R23 ;  /* 0x0000000800137824 */ /* 0x040fe200078e0217 */
[----:B------:R-:W-:Y:S01]  /*0d60*/  LEA.HI.X.SX32 R21, R21, R3, 0x1, P1 ;  /* 0x0000000315157211 */ /* 0x000fe200008f0eff */
[----:B------:R1:W4:Y:S01]  /*0d70*/  LDG.E.U16 R67, [R16.64] ;  /* 0x0000000410437981 */ /* 0x000322000c1e1500 */
[CC--:B------:R-:W-:Y:S02]  /*0d80*/  LEA R10, P0, R23.reuse, R4.reuse, 0x1 ;  /* 0x00000004170a7211 */ /* 0x0c0fe400078008ff */
[C---:B------:R-:W-:Y:S01]  /*0d90*/  LEA R25, R0.reuse, R19, 0x3 ;  /* 0x0000001300197211 */ /* 0x040fe200078e18ff */
[----:B------:R1:W4:Y:S01]  /*0da0*/  LDG.E.U16 R65, [R20.64] ;  /* 0x0000000414417981 */ /* 0x000322000c1e1500 */
[-C--:B------:R-:W-:Y:S02]  /*0db0*/  LEA.HI.X.SX32 R11, R23, R3.reuse, 0x1, P0 ;  /* 0x00000003170b7211 */ /* 0x080fe400000f0eff */
[-C--:B0-----:R-:W-:Y:S02]  /*0dc0*/  LEA R12, P0, R25, R4.reuse, 0x1 ;  /* 0x00000004190c7211 */ /* 0x081fe400078008ff */
[----:B------:R-:W-:Y:S01]  /*0dd0*/  LEA R18, P1, R19, R4, 0x1 ;  /* 0x0000000413127211 */ /* 0x000fe200078208ff */
[----:B------:R0:W4:Y:S01]  /*0de0*/  LDG.E.U16 R68, [R10.64] ;  /* 0x000000040a447981 */ /* 0x000122000c1e1500 */
[----:B-1----:R-:W-:Y:S01]  /*0df0*/  IMAD R21, R0, 0x8, R25 ;  /* 0x0000000800157824 */ /* 0x002fe200078e0219 */
[----:B------:R-:W-:-:S04]  /*0e00*/  LEA.HI.X.SX32 R13, R25, R3, 0x1, P0 ;  /* 0x00000003190d7211 */ /* 0x000fc800000f0eff */
[C---:B------:R-:W-:Y:S01]  /*0e10*/  LEA R14, P0, R21.reuse, R4, 0x1 ;  /* 0x00000004150e7211 */ /* 0x040fe200078008ff */
[----:B------:R1:W4:Y:S01]  /*0e20*/  LDG.E.U16 R70, [R12.64] ;  /* 0x000000040c467981 */ /* 0x000322000c1e1500 */
[----:B------:R-:W-:Y:S02]  /*0e30*/  LEA R23, R0, R21, 0x3 ;  /* 0x0000001500177211 */ /* 0x000fe400078e18ff */
        /* <DEDUP_REMOVED lines=19> */
[----:B------:R0:W4:Y:S03]  /*0f70*/  LDG.E.U16 R75, [R12.64] ;  /* 0x000000040c4b7981 */ /* 0x000126000c1e1500 */
[----:B------:R-:W-:Y:S01]  /*0f80*/  LEA R25, R0, R19, 0x3 ;  /* 0x0000001300197211 */ /* 0x000fe200078e18ff */
[----:B------:R0:W4:Y:S01]  /*0f90*/  LDG.E.U16 R73, [R20.64] ;  /* 0x0000000414497981 */ /* 0x000122000c1e1500 */
[----:B------:R-:W-:-:S04]  /*0fa0*/  LEA R14, P0, R23, R4, 0x1 ;  /* 0x00000004170e7211 */ /* 0x000fc800078008ff */
[----:B------:R-:W-:Y:S01]  /*0fb0*/  LEA.HI.X.SX32 R15, R23, R3, 0x1, P0 ;  /* 0x00000003170f7211 */ /* 0x000fe200000f0eff */
[----:B0-----:R-:W-:Y:S01]  /*0fc0*/  IMAD R21, R0, 0x8, R25 ;  /* 0x0000000800157824 */ /* 0x001fe200078e0219 */
[----:B------:R-:W-:-:S03]  /*0fd0*/  LEA R16, P0, R25, R4, 0x1 ;  /* 0x0000000419107211 */ /* 0x000fc600078008ff */
[----:B------:R0:W4:Y:S01]  /*0fe0*/  LDG.E.U16 R76, [R14.64] ;  /* 0x000000040e4c7981 */ /* 0x000122000c1e1500 */
[C---:B------:R-:W-:Y:S02]  /*0ff0*/  LEA R23, R0.reuse, R21, 0x3 ;  /* 0x0000001500177211 */ /* 0x040fe400078e18ff */
[-C--:B------:R-:W-:Y:S02]  /*1000*/  LEA.HI.X.SX32 R17, R25, R3.reuse, 0x1, P0 ;  /* 0x0000000319117211 */ /* 0x080fe400000f0eff */
[-C--:B-1----:R-:W-:Y:S01]  /*1010*/  LEA R10, P0, R21, R4.reuse, 0x1 ;  /* 0x00000004150a7211 */ /* 0x082fe200078008ff */
[----:B------:R-:W-:Y:S01]  /*1020*/  IMAD R25, R0, 0x8, R23 ;  /* 0x0000000800197824 */ /* 0x000fe200078e0217 */
[-C--:B------:R-:W-:Y:S01]  /*1030*/  LEA R18, P1, R19, R4.reuse, 0x1 ;  /* 0x0000000413127211 */ /* 0x080fe200078208ff */
[----:B------:R1:W4:Y:S01]  /*1040*/  LDG.E.U16 R16, [R16.64] ;  /* 0x0000000410107981 */ /* 0x000322000c1e1500 */
[----:B------:R-:W-:Y:S02]  /*1050*/  LEA.HI.X.SX32 R11, R21, R3, 0x1, P0 ;  /* 0x00000003150b7211 */ /* 0x000fe400000f0eff */
[----:B------:R-:W-:-:S02]  /*1060*/  LEA R12, P0, R23, R4, 0x1 ;  /* 0x00000004170c7211 */ /* 0x000fc400078008ff */
[----:B------:R-:W-:Y:S01]  /*1070*/  LEA R0, R0, R25, 0x3 ;  /* 0x0000001900007211 */ /* 0x000fe200078e18ff */
[----:B------:R-:W4:Y:S01]  /*1080*/  LDG.E.U16 R10, [R10.64] ;  /* 0x000000040a0a7981 */ /* 0x000f22000c1e1500 */
[-C--:B------:R-:W-:Y:S02]  /*1090*/  LEA.HI.X.SX32 R19, R19, R3.reuse, 0x1, P1 ;  /* 0x0000000313137211 */ /* 0x080fe400008f0eff */
[-C--:B------:R-:W-:Y:S02]  /*10a0*/  LEA.HI.X.SX32 R13, R23, R3.reuse, 0x1, P0 ;  /* 0x00000003170d7211 */ /* 0x080fe400000f0eff */
[CC--:B------:R-:W-:Y:S01]  /*10b0*/  LEA R20, P1, R25.reuse, R4.reuse, 0x1 ;  /* 0x0000000419147211 */ /* 0x0c0fe200078208ff */
[----:B------:R-:W4:Y:S01]  /*10c0*/  LDG.E.U16 R18, [R18.64] ;  /* 0x0000000412127981 */ /* 0x000f22000c1e1500 */
[C---:B0-----:R-:W-:Y:S02]  /*10d0*/  LEA R14, P0, R0.reuse, R4, 0x1 ;  /* 0x00000004000e7211 */ /* 0x041fe400078008ff */
[-C--:B------:R-:W-:Y:S01]  /*10e0*/  LEA.HI.X.SX32 R21, R25, R3.reuse, 0x1, P1 ;  /* 0x0000000319157211 */ /* 0x080fe200008f0eff */
[----:B------:R-:W4:Y:S01]  /*10f0*/  LDG.E.U16 R12, [R12.64] ;  /* 0x000000040c0c7981 */ /* 0x000f22000c1e1500 */
[----:B------:R-:W-:-:S03]  /*1100*/  LEA.HI.X.SX32 R15, R0, R3, 0x1, P0 ;  /* 0x00000003000f7211 */ /* 0x000fc600000f0eff */
[----:B------:R-:W4:Y:S04]  /*1110*/  LDG.E.U16 R20, [R20.64] ;  /* 0x0000000414147981 */ /* 0x000f28000c1e1500 */
[----:B------:R-:W4:Y:S01]  /*1120*/  LDG.E.U16 R14, [R14.64] ;  /* 0x000000040e0e7981 */ /* 0x000f22000c1e1500 */
[C---:B------:R-:W-:Y:S02]  /*1130*/  LOP3.LUT R188, R130.reuse, 0xff, RZ, 0xc0, !PT ;  /* 0x000000ff82bc7812 */ /* 0x040fe400078ec0ff */
[----:B------:R-:W-:-:S03]  /*1140*/  LOP3.LUT R77, R130, 0xc0, RZ, 0xc0, !PT ;  /* 0x000000c0824d7812 */ /* 0x000fc600078ec0ff */
[----:B------:R-:W-:Y:S01]  /*1150*/  IMAD.SHL.U32 R0, R188, 0x2, RZ ;  /* 0x00000002bc007824 */ /* 0x000fe200078e00ff */
[----:B------:R-:W-:-:S04]  /*1160*/  SHF.R.U32.HI R3, RZ, 0x2, R77 ;  /* 0x00000002ff037819 */ /* 0x000fc8000001164d */
[----:B------:R-:W-:Y:S02]  /*1170*/  LOP3.LUT R3, R0, R3, RZ, 0x3c, !PT ;  /* 0x0000000300037212 */ /* 0x000fe400078e3cff */
[----:B------:R-:W-:-:S03]  /*1180*/  MOV R4, c[0x0][0x1d0] ;  /* 0x0000740000047a02 */ /* 0x000fc60000000f00 */
[----:B--2---:R-:W-:Y:S04]  /*1190*/  STS.U16 [R3], R5 ;  /* 0x0000000503007388 */ /* 0x004fe80000000400 */
[----:B-----5:R-:W-:Y:S04]  /*11a0*/  STS.U16 [R3+0x200], R6 ;  /* 0x0002000603007388 */ /* 0x020fe80000000400 */
[----:B---3--:R-:W-:Y:S04]  /*11b0*/  STS.U16 [R3+0x400], R7 ;  /* 0x0004000703007388 */ /* 0x008fe80000000400 */
[----:B------:R-:W-:Y:S04]  /*11c0*/  STS.U16 [R3+0x600], R8 ;  /* 0x0006000803007388 */ /* 0x000fe80000000400 */
[----:B------:R-:W-:Y:S04]  /*11d0*/  STS.U16 [R3+0x800], R9 ;  /* 0x0008000903007388 */ /* 0x000fe80000000400 */
[----:B----4-:R-:W-:Y:S04]  /*11e0*/  STS.U16 [R3+0xa00], R22 ;  /* 0x000a001603007388 */ /* 0x010fe80000000400 */
[----:B------:R-:W-:Y:S04]  /*11f0*/  STS.U16 [R3+0xc00], R24 ;  /* 0x000c001803007388 */ /* 0x000fe80000000400 */
        /* <DEDUP_REMOVED lines=37> */
[----:B------:R-:W-:Y:S01]  /*1450*/  STS.U16 [R3+0x5800], R63 ;  /* 0x0058003f03007388 */ /* 0x000fe20000000400 */
[----:B------:R-:W-:Y:S01]  /*1460*/  ISETP.GE.AND P0, PT, R4, 0x1, PT ;  /* 0x000000010400780c */ /* 0x000fe20003f06270 */
[----:B------:R-:W-:Y:S01]  /*1470*/  IMAD.MOV.U32 R184, RZ, RZ, 0x3f800000 ;  /* 0x3f800000ffb87424 */ /* 0x000fe200078e00ff */
[----:B------:R-:W-:Y:S01]  /*1480*/  MOV R152, 0xff800000 ;  /* 0xff80000000987802 */ /* 0x000fe20000000f00 */
[----:B------:R-:W-:Y:S01]  /*1490*/  STS.U16 [R3+0x5a00], R64 ;  /* 0x005a004003007388 */ /* 0x000fe20000000400 */
[----:B------:R-:W-:Y:S01]  /*14a0*/  IMAD.MOV.U32 R153, RZ, RZ, -0x800000 ;  /* 0xff800000ff997424 */ /* 0x000fe200078e00ff */
[----:B------:R-:W-:Y:S01]  /*14b0*/  MOV R154, 0xff800000 ;  /* 0xff800000009a7802 */ /* 0x000fe20000000f00 */
[----:B------:R-:W-:Y:S01]  /*14c0*/  IMAD.MOV.U32 R155, RZ, RZ, -0x800000 ;  /* 0xff800000ff9b7424 */ /* 0x000fe200078e00ff */
[----:B------:R0:W-:Y:S01]  /*14d0*/  STS.U16 [R3+0x5c00], R65 ;  /* 0x005c004103007388 */ /* 0x0001e20000000400 */
[----:B------:R-:W-:Y:S01]  /*14e0*/  MOV R183, 0x3f800000 ;  /* 0x3f80000000b77802 */ /* 0x000fe20000000f00 */
[----:B------:R-:W-:Y:S01]  /*14f0*/  IMAD.MOV.U32 R182, RZ, RZ, 0x3f800000 ;  /* 0x3f800000ffb67424 */ /* 0x000fe200078e00ff */
[----:B-1----:R-:W-:Y:S01]  /*1500*/  MOV R17, 0x3f800000 ;  /* 0x3f80000000117802 */ /* 0x002fe20000000f00 */
[----:B------:R-:W-:Y:S01]  /*1510*/  STS.U16 [R3+0x5e00], R66 ;  /* 0x005e004203007388 */ /* 0x000fe20000000400 */
[----:B------:R-:W-:Y:S01]  /*1520*/  CS2R R116, SRZ ;  /* 0x0000000000747805 */ /* 0x000fe2000001ff00 */
[----:B------:R-:W-:Y:S01]  /*1530*/  CS2R R118, SRZ ;  /* 0x0000000000767805 */ /* 0x000fe2000001ff00 */
[----:B------:R-:W-:Y:S01]  /*1540*/  CS2R R124, SRZ ;  /* 0x00000000007c7805 */ /* 0x000fe2000001ff00 */
[----:B------:R1:W-:Y:S01]  /*1550*/  STS.U16 [R3+0x6000], R67 ;  /* 0x0060004303007388 */ /* 0x0003e20000000400 */
[----:B------:R-:W-:Y:S01]  /*1560*/  CS2R R126, SRZ ;  /* 0x00000000007e7805 */ /* 0x000fe2000001ff00 */
[----:B0-----:R-:W-:Y:S01]  /*1570*/  CS2R R64, SRZ ;  /* 0x0000000000407805 */ /* 0x001fe2000001ff00 */
[----:B------:R-:W-:Y:S01]  /*1580*/  CS2R R78, SRZ ;  /* 0x00000000004e7805 */ /* 0x000fe2000001ff00 */
[----:B------:R-:W-:Y:S01]  /*1590*/  STS.U16 [R3+0x6200], R68 ;  /* 0x0062004403007388 */ /* 0x000fe20000000400 */
[----:B------:R-:W-:Y:S01]  /*15a0*/  CS2R R80, SRZ ;  /* 0x0000000000507805 */ /* 0x000fe2000001ff00 */
[----:B------:R-:W-:Y:S01]  /*15b0*/  CS2R R82, SRZ ;  /* 0x0000000000527805 */ /* 0x000fe2000001ff00 */
[----:B------:R-:W-:Y:S01]  /*15c0*/  CS2R R120, SRZ ;  /* 0x0000000000787805 */ /* 0x000fe2000001ff00 */
[----:B------:R-:W-:Y:S01]  /*15d0*/  STS.U16 [R3+0x6600], R70 ;  /* 0x0066004603007388 */ /* 0x000fe20000000400 */
[----:B------:R-:W-:Y:S01]  /*15e0*/  CS2R R122, SRZ ;  /* 0x00000000007a7805 */ /* 0x000fe2000001ff00 */
[----:B-1----:R-:W-:Y:S01]  /*15f0*/  CS2R R66, SRZ ;  /* 0x0000000000427805 */ /* 0x002fe2000001ff00 */
[----:B------:R-:W-:Y:S01]  /*1600*/  CS2R R84, SRZ ;  /* 0x0000000000547805 */ /* 0x000fe2000001ff00 */
[----:B------:R-:W-:Y:S01]  /*1610*/  CS2R R86, SRZ ;  /* 0x0000000000567805 */ /* 0x000fe2000001ff00 */
[----:B------:R-:W-:Y:S01]  /*1620*/  CS2R R88, SRZ ;  /* 0x0000000000587805 */ /* 0x000fe2000001ff00 */
[----:B------:R0:W-:Y:S01]  /*1630*/  STS.U16 [R3+0x6800], R71 ;  /* 0x0068004703007388 */ /* 0x0001e20000000400 */
[----:B------:R-:W-:Y:S01]  /*1640*/  CS2R R90, SRZ ;  /* 0x00000000005a7805 */ /* 0x000fe2000001ff00 */
[----:B------:R-:W-:Y:S01]  /*1650*/  CS2R R92, SRZ ;  /* 0x00000000005c7805 */ /* 0x000fe2000001ff00 */
[----:B------:R-:W-:Y:S01]  /*1660*/  CS2R R94, SRZ ;  /* 0x00000000005e7805 */ /* 0x000fe2000001ff00 */
[----:B------:R1:W-:Y:S01]  /*1670*/  STS.U16 [R3+0x6400], R69 ;  /* 0x0064004503007388 */ /* 0x0003e20000000400 */
[----:B------:R-:W-:Y:S01]  /*1680*/  CS2R R96, SRZ ;  /* 0x0000000000607805 */ /* 0x000fe2000001ff00 */
[----:B------:R-:W-:Y:S01]  /*1690*/  CS2R R98, SRZ ;  /* 0x0000000000627805 */ /* 0x000fe2000001ff00 */
[----:B------:R-:W-:Y:S01]  /*16a0*/  CS2R R100, SRZ ;  /* 0x0000000000647805 */ /* 0x000fe2000001ff00 */
[----:B------:R-:W-:Y:S01]  /*16b0*/  CS2R R102, SRZ ;  /* 0x0000000000667805 */ /* 0x000fe2000001ff00 */
[----:B------:R-:W-:Y:S01]  /*16c0*/  CS2R R104, SRZ ;  /* 0x0000000000687805 */ /* 0x000fe2000001ff00 */
[----:B------:R-:W-:Y:S01]  /*16d0*/  STS.U16 [R3+0x6a00], R72 ;  /* 0x006a004803007388 */ /* 0x000fe20000000400 */
[----:B0-----:R-:W-:Y:S01]  /*16e0*/  CS2R R70, SRZ ;  /* 0x0000000000467805 */ /* 0x001fe2000001ff00 */
[----:B------:R-:W-:Y:S01]  /*16f0*/  CS2R R106, SRZ ;  /* 0x00000000006a7805 */ /* 0x000fe2000001ff00 */
[----:B------:R-:W-:Y:S01]  /*1700*/  CS2R R108, SRZ ;  /* 0x00000000006c7805 */ /* 0x000fe2000001ff00 */
[----:B-1----:R-:W-:Y:S01]  /*1710*/  CS2R R68, SRZ ;  /* 0x0000000000447805 */ /* 0x002fe2000001ff00 */
[----:B------:R-:W-:Y:S01]  /*1720*/  CS2R R110, SRZ ;  /* 0x00000000006e7805 */ /* 0x000fe2000001ff00 */
[----:B------:R-:W-:Y:S01]  /*1730*/  CS2R R112, SRZ ;  /* 0x0000000000707805 */ /* 0x000fe2000001ff00 */
[----:B------:R-:W-:Y:S01]  /*1740*/  CS2R R114, SRZ ;  /* 0x0000000000727805 */ /* 0x000fe2000001ff00 */
[----:B------:R-:W-:Y:S01]  /*1750*/  IMAD R2, R2, c[0x0][0x1c8], RZ ;  /* 0x0000720002027a24 */ /* 0x000fe200078e02ff */
[----:B------:R-:W-:Y:S01]  /*1760*/  STS.U16 [R3+0x6e00], R74 ;  /* 0x006e004a03007388 */ /* 0x000fe20000000400 */
[----:B------:R-:W-:-:S03]  /*1770*/  IMAD.SHL.U32 R132, R130, 0x20, RZ ;  /* 0x0000002082847824 */ /* 0x000fc600078e00ff */
[----:B------:R-:W-:Y:S04]  /*1780*/  STS.U16 [R3+0x7000], R75 ;  /* 0x0070004b03007388 */ /* 0x000fe80000000400 */
[----:B------:R0:W-:Y:S04]  /*1790*/  STS.U16 [R3+0x6c00], R73 ;  /* 0x006c004903007388 */ /* 0x0001e80000000400 */
[----:B------:R-:W-:Y:S04]  /*17a0*/  STS.U16 [R3+0x7600], R16 ;  /* 0x0076001003007388 */ /* 0x000fe80000000400 */
[----:B------:R-:W-:Y:S04]  /*17b0*/  STS.U16 [R3+0x7800], R10 ;  /* 0x0078000a03007388 */ /* 0x000fe80000000400 */
[----:B------:R-:W-:Y:S04]  /*17c0*/  STS.U16 [R3+0x7400], R18 ;  /* 0x0074001203007388 */ /* 0x000fe80000000400 */
[----:B------:R-:W-:Y:S04]  /*17d0*/  STS.U16 [R3+0x7a00], R12 ;  /* 0x007a000c03007388 */ /* 0x000fe80000000400 */
[----:B------:R-:W-:Y:S04]  /*17e0*/  STS.U16 [R3+0x7c00], R20 ;  /* 0x007c001403007388 */ /* 0x000fe80000000400 */
[----:B------:R-:W-:Y:S01]  /*17f0*/  STS.U16 [R3+0x7e00], R14 ;  /* 0x007e000e03007388 */ /* 0x000fe20000000400 */
[----:B0-----:R-:W-:Y:S01]  /*1800*/  CS2R R72, SRZ ;  /* 0x0000000000487805 */ /* 0x001fe2000001ff00 */
[----:B------:R-:W-:-:S02]  /*1810*/  CS2R R74, SRZ ;  /* 0x00000000004a7805 */ /* 0x000fc4000001ff00 */
[----:B------:R0:W-:Y:S02]  /*1820*/  STS.U16 [R3+0x7200], R76 ;  /* 0x0072004c03007388 */ /* 0x0001e40000000400 */
[----:B0-----:R-:W-:Y:S01]  /*1830*/  CS2R R76, SRZ ;  /* 0x00000000004c7805 */ /* 0x001fe2000001ff00 */
[----:B------:R-:W-:Y:S05]  /*1840*/  @!P0 BRA `(.L_x_0) ;  /* 0x0000368000008947 */ /* 0x000fea0003800000 */
[C---:B------:R-:W-:Y:S01]  /*1850*/  LOP3.LUT P0, R5, R130.reuse, 0x3, RZ, 0xc0, !PT ;  /* 0x0000000382057812 */ /* 0x040fe2000780c0ff */
[C---:B------:R-:W-:Y:S01]  /*1860*/  IMAD.SHL.U32 R187, R130.reuse, 0x2, RZ ;  /* 0x0000000282bb7824 */ /* 0x040fe200078e00ff */
[C---:B------:R-:W-:Y:S01]  /*1870*/  LOP3.LUT R10, R130.reuse, 0x10, RZ, 0xc0, !PT ;  /* 0x00000010820a7812 */ /* 0x040fe200078ec0ff */
[----:B------:R-:W-:Y:S01]  /*1880*/  IMAD.MOV.U32 R184, RZ, RZ, 0x3f800000 ;  /* 0x3f800000ffb87424 */ /* 0x000fe200078e00ff */
[C---:B------:R-:W-:Y:S01]  /*1890*/  LOP3.LUT R2, R130.reuse, 0xe0, RZ, 0xc0, !PT ;  /* 0x000000e082027812 */ /* 0x040fe200078ec0ff */
[----:B------:R-:W-:Y:S01]  /*18a0*/  IMAD.MOV.U32 R183, RZ, RZ, 0x3f800000 ;  /* 0x3f800000ffb77424 */ /* 0x000fe200078e00ff */
[----:B------:R-:W-:Y:S01]  /*18b0*/  SHF.L.U32 R7, R130, 0x3, RZ ;  /* 0x0000000382077819 */ /* 0x000fe200000006ff */
[----:B------:R-:W-:Y:S01]  /*18c0*/  IMAD R9, R10, 0x4, R5 ;  /* 0x000000040a097824 */ /* 0x000fe200078e0205 */
[----:B------:R-:W-:Y:S01]  /*18d0*/  LOP3.LUT R11, R130, 0x20, RZ, 0xc0, !PT ;  /* 0x00000020820b7812 */ /* 0x000fe200078ec0ff */
[----:B------:R-:W-:Y:S01]  /*18e0*/  CS2R R116, SRZ ;  /* 0x0000000000747805 */ /* 0x000fe2000001ff00 */
[----:B------:R-:W-:Y:S01]  /*18f0*/  SHF.R.S32.HI R3, RZ, 0x4, R130 ;  /* 0x00000004ff037819 */ /* 0x000fe20000011482 */
[----:B------:R-:W-:Y:S01]  /*1900*/  IMAD R16, R9, 0x4, R2 ;  /* 0x0000000409107824 */ /* 0x000fe200078e0202 */
[----:B------:R-:W-:Y:S01]  /*1910*/  LOP3.LUT R4, R7, 0x60, RZ, 0xc0, !PT ;  /* 0x0000006007047812 */ /* 0x000fe200078ec0ff */
[----:B------:R-:W-:Y:S01]  /*1920*/  IMAD R2, R128, c[0x0][0x1a0], RZ ;  /* 0x0000680080027a24 */ /* 0x000fe200078e02ff */
[----:B------:R-:W-:Y:S01]  /*1930*/  SGXT R3, R3, 0x1 ;  /* 0x000000010303781a */ /* 0x000fe20000000200 */
[----:B------:R-:W-:Y:S01]  /*1940*/  CS2R R118, SRZ ;  /* 0x0000000000767805 */ /* 0x000fe2000001ff00 */
[----:B------:R-:W-:Y:S01]  /*1950*/  SHF.R.U32.HI R6, RZ, 0x1, R11 ;  /* 0x00000001ff067819 */ /* 0x000fe2000001160b */
[----:B------:R-:W-:Y:S01]  /*1960*/  CS2R R72, SRZ ;  /* 0x0000000000487805 */ /* 0x000fe2000001ff00 */
[----:B------:R-:W-:Y:S01]  /*1970*/  LEA R14, R5, R4, 0x2 ;  /* 0x00000004050e7211 */ /* 0x000fe200078e10ff */
[----:B------:R-:W-:Y:S01]  /*1980*/  IMAD R4, R188, c[0x0][0x1a8], RZ ;  /* 0x00006a00bc047a24 */ /* 0x000fe200078e02ff */
[----:B------:R-:W-:Y:S01]  /*1990*/  LOP3.LUT R13, R6, 0x90, R3, 0x78, !PT ;  /* 0x00000090060d7812 */ /* 0x000fe200078e7803 */
[----:B------:R-:W-:Y:S01]  /*19a0*/  IMAD R3, R128, c[0x0][0x1b0], RZ ;  /* 0x00006c0080037a24 */ /* 0x000fe200078e02ff */
[----:B------:R-:W-:Y:S01]  /*19b0*/  MOV R5, c[0x0][0x1a8] ;  /* 0x00006a0000057a02 */ /* 0x000fe20000000f00 */
[----:B------:R-:W-:Y:S01]  /*19c0*/  CS2R R74, SRZ ;  /* 0x00000000004a7805 */ /* 0x000fe2000001ff00 */
[----:B------:R-:W-:Y:S01]  /*19d0*/  LOP3.LUT R6, R130, 0xf, RZ, 0xc0, !PT ;  /* 0x0000000f82067812 */ /* 0x000fe200078ec0ff */
[----:B------:R-:W-:Y:S01]  /*19e0*/  CS2R R68, SRZ ;  /* 0x0000000000447805 */ /* 0x000fe2000001ff00 */
[----:B------:R-:W-:Y:S01]  /*19f0*/  LEA R20, P1, R2, c[0x0][0x168], 0x1 ;  /* 0x00005a0002147a11 */ /* 0x000fe200078208ff */
[----:B------:R-:W-:Y:S01]  /*1a00*/  CS2R R70, SRZ ;  /* 0x0000000000467805 */ /* 0x000fe2000001ff00 */
[----:B------:R-:W-:Y:S01]  /*1a10*/  LOP3.LUT R8, R130, 0x7, RZ, 0xc0, !PT ;  /* 0x0000000782087812 */ /* 0x000fe200078ec0ff */
[----:B------:R-:W-:Y:S01]  /*1a20*/  CS2R R64, SRZ ;  /* 0x0000000000407805 */ /* 0x000fe2000001ff00 */
[----:B------:R-:W-:Y:S01]  /*1a30*/  LEA R5, R5, R4, 0x8 ;  /* 0x0000000405057211 */ /* 0x000fe200078e40ff */
[----:B------:R-:W-:Y:S01]  /*1a40*/  CS2R R66, SRZ ;  /* 0x0000000000427805 */ /* 0x000fe2000001ff00 */
[----:B------:R-:W-:Y:S01]  /*1a50*/  LOP3.LUT R9, R7, 0x30, RZ, 0xc0, !PT ;  /* 0x0000003007097812 */ /* 0x000fe200078ec0ff */
[----:B------:R-:W-:Y:S01]  /*1a60*/  IMAD R7, R6, c[0x0][0x1b4], RZ ;  /* 0x00006d0006077a24 */ /* 0x000fe200078e02ff */
[----:B------:R-:W-:Y:S01]  /*1a70*/  LEA.HI.X.SX32 R2, R2, c[0x0][0x16c], 0x1, P1 ;  /* 0x00005b0002027a11 */ /* 0x000fe200008f0eff */
[----:B------:R-:W-:Y:S01]  /*1a80*/  IMAD R11, R8, 0x4, R11 ;  /* 0x00000004080b7824 */ /* 0x000fe200078e020b */
[-C--:B------:R-:W-:Y:S01]  /*1a90*/  LEA R18, P1, R4, R20.reuse, 0x1 ;  /* 0x0000001404127211 */ /* 0x080fe200078208ff */
[----:B------:R-:W-:Y:S01]  /*1aa0*/  CS2R R124, SRZ ;  /* 0x00000000007c7805 */ /* 0x000fe2000001ff00 */
[----:B------:R-:W-:Y:S01]  /*1ab0*/  SHF.R.S32.HI R15, RZ, 0x2, R130 ;  /* 0x00000002ff0f7819 */ /* 0x000fe20000011482 */
[----:B------:R-:W-:Y:S01]  /*1ac0*/  CS2R R126, SRZ ;  /* 0x00000000007e7805 */ /* 0x000fe2000001ff00 */
[C---:B------:R-:W-:Y:S01]  /*1ad0*/  LEA R12, R8.reuse, R9, 0x6 ;  /* 0x00000009080c7211 */ /* 0x040fe200078e30ff */
[----:B------:R-:W-:Y:S01]  /*1ae0*/  IMAD.SHL.U32 R9, R7, 0x2, RZ ;  /* 0x0000000207097824 */ /* 0x000fe200078e00ff */
[----:B------:R-:W-:Y:S01]  /*1af0*/  LEA R20, P2, R5, R20, 0x1 ;  /* 0x0000001405147211 */ /* 0x000fe200078408ff */
[----:B------:R-:W-:Y:S01]  /*1b00*/  IMAD.SHL.U32 R8, R8, 0x10, RZ ;  /* 0x0000001008087824 */ /* 0x000fe200078e00ff */
[-C--:B------:R-:W-:Y:S01]  /*1b10*/  LEA.HI.X.SX32 R19, R4, R2.reuse, 0x1, P1 ;  /* 0x0000000204137211 */ /* 0x080fe200008f0eff */
[----:B------:R-:W-:Y:S01]  /*1b20*/  CS2R R76, SRZ ;  /* 0x00000000004c7805 */ /* 0x000fe2000001ff00 */
[C---:B------:R-:W-:Y:S01]  /*1b30*/  SHF.L.U32 R6, R3.reuse, 0x1, RZ ;  /* 0x0000000103067819 */ /* 0x040fe200000006ff */
[----:B------:R-:W-:Y:S01]  /*1b40*/  IMAD.HI R3, R3, 0x2, RZ ;  /* 0x0000000203037827 */ /* 0x000fe200078e02ff */
[----:B------:R-:W-:Y:S01]  /*1b50*/  SGXT R4, R15, 0x1 ;  /* 0x000000010f04781a */ /* 0x000fe20000000200 */
[----:B------:R-:W-:Y:S01]  /*1b60*/  CS2R R78, SRZ ;  /* 0x00000000004e7805 */ /* 0x000fe2000001ff00 */
[----:B------:R-:W-:Y:S01]  /*1b70*/  LEA.HI.X.SX32 R21, R5, R2, 0x1, P2 ;  /* 0x0000000205157211 */ /* 0x000fe200010f0eff */
[----:B------:R-:W-:Y:S01]  /*1b80*/  IMAD.HI R2, R7, 0x2, RZ ;  /* 0x0000000207027827 */ /* 0x000fe200078e02ff */
[----:B------:R-:W-:Y:S01]  /*1b90*/  IADD3 R60, P1, P2, R9, c[0x0][0x170], R6 ;  /* 0x00005c00093c7a10 */ /* 0x000fe20007a3e006 */
[----:B------:R-:W-:Y:S01]  /*1ba0*/  CS2R R80, SRZ ;  /* 0x0000000000507805 */ /* 0x000fe2000001ff00 */
[----:B------:R-:W-:Y:S01]  /*1bb0*/  LOP3.LUT R128, R4, 0x90, RZ, 0xc0, !PT ;  /* 0x0000009004807812 */ /* 0x000fe200078ec0ff */
[----:B------:R-:W-:Y:S01]  /*1bc0*/  IMAD.IADD R7, R13, 0x1, R14 ;  /* 0x000000010d077824 */ /* 0x000fe200078e020e */
[----:B------:R-:W-:Y:S01]  /*1bd0*/  SHF.R.U32.HI R4, RZ, 0x4, R130 ;  /* 0x00000004ff047819 */ /* 0x000fe20000011682 */
[----:B------:R-:W-:Y:S01]  /*1be0*/  CS2R R82, SRZ ;  /* 0x0000000000527805 */ /* 0x000fe2000001ff00 */
[----:B------:R-:W-:Y:S01]  /*1bf0*/  IADD3.X R61, R2, c[0x0][0x174], R3, P1, P2 ;  /* 0x00005d00023d7a10 */ /* 0x000fe20000fe4403 */
[----:B------:R-:W-:Y:S01]  /*1c00*/  CS2R R120, SRZ ;  /* 0x0000000000787805 */ /* 0x000fe2000001ff00 */
[----:B------:R-:W-:Y:S01]  /*1c10*/  SGXT.U32 R2, R4, 0x4 ;  /* 0x000000040402781a */ /* 0x000fe20000000000 */
[----:B------:R-:W-:Y:S01]  /*1c20*/  CS2R R122, SRZ ;  /* 0x00000000007a7805 */ /* 0x000fe2000001ff00 */
[----:B------:R-:W-:Y:S01]  /*1c30*/  MOV R55, c[0x0][0x1b8] ;  /* 0x00006e0000377a02 */ /* 0x000fe20000000f00 */
[----:B------:R-:W-:Y:S01]  /*1c40*/  CS2R R84, SRZ ;  /* 0x0000000000547805 */ /* 0x000fe2000001ff00 */
[--C-:B------:R-:W-:Y:S01]  /*1c50*/  LOP3.LUT R9, R128, 0x10, R187.reuse, 0x78, !PT ;  /* 0x0000001080097812 */ /* 0x100fe200078e78bb */
[----:B------:R-:W-:Y:S01]  /*1c60*/  IMAD R14, R2, c[0x0][0x1b8], RZ ;  /* 0x00006e00020e7a24 */ /* 0x000fe200078e02ff */
[C---:B------:R-:W-:Y:S01]  /*1c70*/  LEA.HI R3, R130.reuse, 0x30, RZ, 0x1c ;  /* 0x0000003082037811 */ /* 0x040fe200078fe0ff */
[----:B------:R-:W-:Y:S01]  /*1c80*/  CS2R R86, SRZ ;  /* 0x0000000000567805 */ /* 0x000fe2000001ff00 */
[----:B------:R-:W-:Y:S01]  /*1c90*/  LEA.HI R2, R130, 0xb0, RZ, 0x1c ;  /* 0x000000b082027811 */ /* 0x000fe200078fe0ff */
[----:B------:R-:W-:Y:S01]  /*1ca0*/  IMAD R15, R55, 0x10, R14 ;  /* 0x00000010370f7824 */ /* 0x000fe200078e020e */
[----:B------:R-:W-:Y:S01]  /*1cb0*/  LOP3.LUT R8, R8, 0x30, R187, 0x78, !PT ;  /* 0x0000003008087812 */ /* 0x000fe200078e78bb */
[----:B------:R-:W-:Y:S01]  /*1cc0*/  IMAD.U32 R9, R16, 0x8, R9 ;  /* 0x0000000810097824 */ /* 0x000fe200078e0009 */
[----:B------:R-:W-:Y:S01]  /*1cd0*/  LOP3.LUT R5, R12, 0x10, R187, 0x78, !PT ;  /* 0x000000100c057812 */ /* 0x000fe200078e78bb */
[----:B------:R-:W-:Y:S01]  /*1ce0*/  IMAD R16, R3, c[0x0][0x1b8], RZ ;  /* 0x00006e0003107a24 */ /* 0x000fe200078e02ff */
[----:B------:R-:W-:Y:S01]  /*1cf0*/  LEA R3, R55, R15, 0x4 ;  /* 0x0000000f37037211 */ /* 0x000fe200078e20ff */
[----:B------:R-:W-:Y:S01]  /*1d00*/  IMAD R23, R2, c[0x0][0x1b8], RZ ;  /* 0x00006e0002177a24 */ /* 0x000fe200078e02ff */
[----:B------:R-:W-:Y:S01]  /*1d10*/  LEA.HI R4, R130, 0x70, RZ, 0x1c ;  /* 0x0000007082047811 */ /* 0x000fe200078fe0ff */
[----:B------:R-:W-:Y:S01]  /*1d20*/  CS2R R88, SRZ ;  /* 0x0000000000587805 */ /* 0x000fe2000001ff00 */
[----:B------:R-:W-:Y:S01]  /*1d30*/  LEA R6, R11, R8, 0x8 ;  /* 0x000000080b067211 */ /* 0x000fe200078e40ff */
[C---:B------:R-:W-:Y:S01]  /*1d40*/  IMAD R2, R55.reuse, 0x20, R3 ;  /* 0x0000002037027824 */ /* 0x040fe200078e0203 */
[----:B------:R-:W-:Y:S01]  /*1d50*/  LEA R8, R10, R5, 0x5 ;  /* 0x000000050a087211 */ /* 0x000fe200078e28ff */
[----:B------:R-:W-:Y:S01]  /*1d60*/  IMAD R17, R4, c[0x0][0x1b8], RZ ;  /* 0x00006e0004117a24 */ /* 0x000fe200078e02ff */
[C---:B------:R-:W-:Y:S01]  /*1d70*/  LEA.HI R5, R130.reuse, 0xf0, RZ, 0x1c ;  /* 0x000000f082057811 */ /* 0x040fe200078fe0ff */
[----:B------:R-:W-:Y:S01]  /*1d80*/  CS2R R90, SRZ ;  /* 0x00000000005a7805 */ /* 0x000fe2000001ff00 */
[----:B------:R-:W-:Y:S01]  /*1d90*/  LEA R4, R55, R2, 0x4 ;  /* 0x0000000237047211 */ /* 0x000fe200078e20ff */
[----:B------:R-:W-:Y:S01]  /*1da0*/  CS2R R92, SRZ ;  /* 0x00000000005c7805 */ /* 0x000fe2000001ff00 */
[C---:B------:R-:W-:Y:S01]  /*1db0*/  LEA.HI R10, R130.reuse, 0x130, RZ, 0x1c ;  /* 0x00000130820a7811 */ /* 0x040fe200078fe0ff */
[----:B------:R-:W-:Y:S01]  /*1dc0*/  IMAD R25, R5, c[0x0][0x1b8], RZ ;  /* 0x00006e0005197a24 */ /* 0x000fe200078e02ff */
[C---:B------:R-:W-:Y:S01]  /*1dd0*/  LEA.HI R11, R130.reuse, 0x170, RZ, 0x1c ;  /* 0x00000170820b7811 */ /* 0x040fe200078fe0ff */
[----:B------:R-:W-:Y:S01]  /*1de0*/  IMAD R5, R55, 0x10, R4 ;  /* 0x0000001037057824 */ /* 0x000fe200078e0204 */
[----:B------:R-:W-:Y:S01]  /*1df0*/  LEA.HI R12, R130, 0x1b0, RZ, 0x1c ;  /* 0x000001b0820c7811 */ /* 0x000fe200078fe0ff */
[----:B------:R-:W-:Y:S01]  /*1e00*/  IMAD R27, R10, c[0x0][0x1b8], RZ ;  /* 0x00006e000a1b7a24 */ /* 0x000fe200078e02ff */
[----:B------:R-:W-:Y:S01]  /*1e10*/  LEA.HI R13, R130, 0x1f0, RZ, 0x1c ;  /* 0x000001f0820d7811 */ /* 0x000fe200078fe0ff */
[----:B------:R-:W-:Y:S01]  /*1e20*/  IMAD R29, R11, c[0x0][0x1b8], RZ ;  /* 0x00006e000b1d7a24 */ /* 0x000fe200078e02ff */
[----:B------:R-:W-:Y:S01]  /*1e30*/  LEA R10, R55, R5, 0x5 ;  /* 0x00000005370a7211 */ /* 0x000fe200078e28ff */
[----:B------:R-:W-:Y:S01]  /*1e40*/  IMAD R31, R12, c[0x0][0x1b8], RZ ;  /* 0x00006e000c1f7a24 */ /* 0x000fe200078e02ff */
[-C--:B------:R-:W-:Y:S01]  /*1e50*/  LEA R180, P5, R14, R60.reuse, 0x1 ;  /* 0x0000003c0eb47211 */ /* 0x080fe200078a08ff */
[----:B------:R-:W-:Y:S01]  /*1e60*/  IMAD R32, R13, c[0x0][0x1b8], RZ ;  /* 0x00006e000d207a24 */ /* 0x000fe200078e02ff */
[-C--:B------:R-:W-:Y:S01]  /*1e70*/  LEA R178, P6, R15, R60.reuse, 0x1 ;  /* 0x0000003c0fb27211 */ /* 0x080fe200078c08ff */
[C---:B------:R-:W-:Y:S01]  /*1e80*/  IMAD R11, R55.reuse, 0x10, R10 ;  /* 0x00000010370b7824 */ /* 0x040fe200078e020a */
[-C--:B------:R-:W-:Y:S01]  /*1e90*/  LEA R174, P1, R16, R60.reuse, 0x1 ;  /* 0x0000003c10ae7211 */ /* 0x080fe200078208ff */
[----:B------:R-:W-:Y:S01]  /*1ea0*/  CS2R R94, SRZ ;  /* 0x00000000005e7805 */ /* 0x000fe2000001ff00 */
[----:B------:R-:W-:Y:S01]  /*1eb0*/  LEA.HI.X.SX32 R181, R14, R61, 0x1, P5 ;  /* 0x0000003d0eb57211 */ /* 0x000fe200028f0eff */
[----:B------:R-:W-:Y:S01]  /*1ec0*/  CS2R R96, SRZ ;  /* 0x0000000000607805 */ /* 0x000fe2000001ff00 */
[----:B------:R-:W-:Y:S01]  /*1ed0*/  LEA R12, R55, R11, 0x4 ;  /* 0x0000000b370c7211 */ /* 0x000fe200078e20ff */
[----:B------:R-:W-:Y:S01]  /*1ee0*/  CS2R R98, SRZ ;  /* 0x0000000000627805 */ /* 0x000fe2000001ff00 */
[-C--:B------:R-:W-:Y:S01]  /*1ef0*/  LEA R166, P2, R17, R60.reuse, 0x1 ;  /* 0x0000003c11a67211 */ /* 0x080fe200078408ff */
[----:B------:R-:W-:Y:S01]  /*1f00*/  CS2R R100, SRZ ;  /* 0x0000000000647805 */ /* 0x000fe2000001ff00 */
[-C--:B------:R-:W-:Y:S01]  /*1f10*/  LEA R62, P3, R23, R60.reuse, 0x1 ;  /* 0x0000003c173e7211 */ /* 0x080fe200078608ff */
[----:B------:R-:W-:Y:S01]  /*1f20*/  IMAD R13, R55, 0x20, R12 ;  /* 0x00000020370d7824 */ /* 0x000fe200078e020c */
[-C--:B------:R-:W-:Y:S01]  /*1f30*/  LEA R22, P4, R25, R60.reuse, 0x1 ;  /* 0x0000003c19167211 */ /* 0x080fe200078808ff */
[----:B------:R-:W-:Y:S01]  /*1f40*/  CS2R R102, SRZ ;  /* 0x0000000000667805 */ /* 0x000fe2000001ff00 */
[-C--:B------:R-:W-:Y:S01]  /*1f50*/  LEA R24, P5, R27, R60.reuse, 0x1 ;  /* 0x0000003c1b187211 */ /* 0x080fe200078a08ff */
[----:B------:R-:W-:Y:S01]  /*1f60*/  CS2R R104, SRZ ;  /* 0x0000000000687805 */ /* 0x000fe2000001ff00 */
[----:B------:R-:W-:Y:S01]  /*1f70*/  LEA R14, R55, R13, 0x4 ;  /* 0x0000000d370e7211 */ /* 0x000fe200078e20ff */
[----:B------:R-:W-:Y:S01]  /*1f80*/  CS2R R106, SRZ ;  /* 0x00000000006a7805 */ /* 0x000fe2000001ff00 */
[-C--:B------:R-:W-:Y:S01]  /*1f90*/  LEA.HI.X.SX32 R179, R15, R61.reuse, 0x1, P6 ;  /* 0x0000003d0fb37211 */ /* 0x080fe200030f0eff */
[----:B------:R-:W-:Y:S01]  /*1fa0*/  CS2R R108, SRZ ;  /* 0x00000000006c7805 */ /* 0x000fe2000001ff00 */
[-C--:B------:R-:W-:Y:S01]  /*1fb0*/  LEA R26, P6, R29, R60.reuse, 0x1 ;  /* 0x0000003c1d1a7211 */ /* 0x080fe200078c08ff */
[----:B------:R-:W-:Y:S01]  /*1fc0*/  IMAD R15, R55, 0x10, R14 ;  /* 0x00000010370f7824 */ /* 0x000fe200078e020e */
[-C--:B------:R-:W-:Y:S01]  /*1fd0*/  LEA.HI.X.SX32 R175, R16, R61.reuse, 0x1, P1 ;  /* 0x0000003d10af7211 */ /* 0x080fe200008f0eff */
[----:B------:R-:W-:Y:S01]  /*1fe0*/  CS2R R110, SRZ ;  /* 0x00000000006e7805 */ /* 0x000fe2000001ff00 */
[-C--:B------:R-:W-:Y:S01]  /*1ff0*/  LEA R28, P1, R31, R60.reuse, 0x1 ;  /* 0x0000003c1f1c7211 */ /* 0x080fe200078208ff */
[----:B------:R-:W-:Y:S01]  /*2000*/  CS2R R112, SRZ ;  /* 0x0000000000707805 */ /* 0x000fe2000001ff00 */
[-C--:B------:R-:W-:Y:S01]  /*2010*/  LEA.HI.X.SX32 R167, R17, R61.reuse, 0x1, P2 ;  /* 0x0000003d11a77211 */ /* 0x080fe200010f0eff */
[----:B------:R-:W-:Y:S01]  /*2020*/  IMAD.MOV.U32 R17, RZ, RZ, 0x3f800000 ;  /* 0x3f800000ff117424 */ /* 0x000fe200078e00ff */
[----:B------:R-:W-:Y:S01]  /*2030*/  LEA.HI.X.SX32 R63, R23, R61, 0x1, P3 ;  /* 0x0000003d173f7211 */ /* 0x000fe200018f0eff */
[----:B------:R-:W-:Y:S01]  /*2040*/  CS2R R114, SRZ ;  /* 0x0000000000727805 */ /* 0x000fe2000001ff00 */
[----:B------:R-:W-:-:S02]  /*2050*/  LEA R30, P2, R32, R60, 0x1 ;  /* 0x0000003c201e7211 */ /* 0x000fc400078408ff */
[-C--:B------:R-:W-:Y:S02]  /*2060*/  LEA.HI.X.SX32 R23, R25, R61.reuse, 0x1, P4 ;  /* 0x0000003d19177211 */ /* 0x080fe400020f0eff */
[-C--:B------:R-:W-:Y:S02]  /*2070*/  LEA.HI.X.SX32 R25, R27, R61.reuse, 0x1, P5 ;  /* 0x0000003d1b197211 */ /* 0x080fe400028f0eff */
[-C--:B------:R-:W-:Y:S02]  /*2080*/  LEA.HI.X.SX32 R27, R29, R61.reuse, 0x1, P6 ;  /* 0x0000003d1d1b7211 */ /* 0x080fe400030f0eff */
[-C--:B------:R-:W-:Y:S02]  /*2090*/  LEA.HI.X.SX32 R29, R31, R61.reuse, 0x1, P1 ;  /* 0x0000003d1f1d7211 */ /* 0x080fe400008f0eff */
[----:B------:R-:W-:Y:S02]  /*20a0*/  LEA.HI.X.SX32 R31, R32, R61, 0x1, P2 ;  /* 0x0000003d201f7211 */ /* 0x000fe400010f0eff */
[----:B------:R-:W-:-:S02]  /*20b0*/  LEA R172, P2, R2, R60, 0x1 ;  /* 0x0000003c02ac7211 */ /* 0x000fc400078408ff */
[----:B------:R-:W-:Y:S02]  /*20c0*/  LEA R16, R55, R15, 0x5 ;  /* 0x0000000f37107211 */ /* 0x000fe400078e28ff */
[-C--:B------:R-:W-:Y:S02]  /*20d0*/  LEA.HI.X.SX32 R173, R2, R61.reuse, 0x1, P2 ;  /* 0x0000003d02ad7211 */ /* 0x080fe400010f0eff */
[-C--:B------:R-:W-:Y:S01]  /*20e0*/  LEA R176, P1, R3, R60.reuse, 0x1 ;  /* 0x0000003c03b07211 */ /* 0x080fe200078208ff */
[----:B------:R-:W-:Y:S01]  /*20f0*/  IMAD R2, R55, 0x10, R16 ;  /* 0x0000001037027824 */ /* 0x000fe200078e0210 */
[----:B------:R-:W-:Y:S02]  /*2100*/  LEA R170, P3, R4, R60, 0x1 ;  /* 0x0000003c04aa7211 */ /* 0x000fe400078608ff */
[----:B------:R-:W-:Y:S02]  /*2110*/  LEA.HI.X.SX32 R177, R3, R61, 0x1, P1 ;  /* 0x0000003d03b17211 */ /* 0x000fe400008f0eff */
[----:B------:R-:W-:-:S02]  /*2120*/  LEA R3, R55, R2, 0x4 ;  /* 0x0000000237037211 */ /* 0x000fc400078e20ff */
[-C--:B------:R-:W-:Y:S02]  /*2130*/  LEA.HI.X.SX32 R171, R4, R61.reuse, 0x1, P3 ;  /* 0x0000003d04ab7211 */ /* 0x080fe400018f0eff */
[-C--:B------:R-:W-:Y:S01]  /*2140*/  LEA R168, P1, R5, R60.reuse, 0x1 ;  /* 0x0000003c05a87211 */ /* 0x080fe200078208ff */
[----:B------:R-:W-:Y:S01]  /*2150*/  IMAD R4, R55, 0x20, R3 ;  /* 0x0000002037047824 */ /* 0x000fe200078e0203 */
[-C--:B------:R-:W-:Y:S02]  /*2160*/  LEA R164, P2, R10, R60.reuse, 0x1 ;  /* 0x0000003c0aa47211 */ /* 0x080fe400078408ff */
[----:B------:R-:W-:Y:S02]  /*2170*/  LEA.HI.X.SX32 R169, R5, R61, 0x1, P1 ;  /* 0x0000003d05a97211 */ /* 0x000fe400008f0eff */
[----:B------:R-:W-:Y:S02]  /*2180*/  LEA R162, P3, R11, R60, 0x1 ;  /* 0x0000003c0ba27211 */ /* 0x000fe400078608ff */
[----:B------:R-:W-:-:S02]  /*2190*/  LEA R5, R55, R4, 0x4 ;  /* 0x0000000437057211 */ /* 0x000fc400078e20ff */
[-C--:B------:R-:W-:Y:S02]  /*21a0*/  LEA.HI.X.SX32 R165, R10, R61.reuse, 0x1, P2 ;  /* 0x0000003d0aa57211 */ /* 0x080fe400010f0eff */
[-C--:B------:R-:W-:Y:S01]  /*21b0*/  LEA.HI.X.SX32 R163, R11, R61.reuse, 0x1, P3 ;  /* 0x0000003d0ba37211 */ /* 0x080fe200018f0eff */
[----:B------:R-:W-:Y:S01]  /*21c0*/  IMAD R10, R55, 0x10, R5 ;  /* 0x00000010370a7824 */ /* 0x000fe200078e0205 */
[-C--:B------:R-:W-:Y:S02]  /*21d0*/  LEA R34, P3, R14, R60.reuse, 0x1 ;  /* 0x0000003c0e227211 */ /* 0x080fe400078608ff */
[-C--:B------:R-:W-:Y:S02]  /*21e0*/  LEA R160, P1, R12, R60.reuse, 0x1 ;  /* 0x0000003c0ca07211 */ /* 0x080fe400078208ff */
[----:B------:R-:W-:Y:S02]  /*21f0*/  LEA.HI.X.SX32 R35, R14, R61, 0x1, P3 ;  /* 0x0000003d0e237211 */ /* 0x000fe400018f0eff */
[----:B------:R-:W-:-:S02]  /*2200*/  LEA R40, P3, R2, R60, 0x1 ;  /* 0x0000003c02287211 */ /* 0x000fc400078608ff */
[C---:B------:R-:W-:Y:S02]  /*2210*/  LEA R11, R55.reuse, R10, 0x5 ;  /* 0x0000000a370b7211 */ /* 0x040fe400078e28ff */
[-C--:B------:R-:W-:Y:S02]  /*2220*/  LEA.HI.X.SX32 R161, R12, R61.reuse, 0x1, P1 ;  /* 0x0000003d0ca17211 */ /* 0x080fe400008f0eff */
[-C--:B------:R-:W-:Y:S01]  /*2230*/  LEA.HI.X.SX32 R41, R2, R61.reuse, 0x1, P3 ;  /* 0x0000003d02297211 */ /* 0x080fe200018f0eff */
[----:B------:R-:W-:Y:S01]  /*2240*/  IMAD R2, R55, 0x10, R11 ;  /* 0x0000001037027824 */ /* 0x000fe200078e020b */
[-C--:B------:R-:W-:Y:S02]  /*2250*/  LEA R32, P2, R13, R60.reuse, 0x1 ;  /* 0x0000003c0d207211 */ /* 0x080fe400078408ff */
[----:B------:R-:W-:Y:S02]  /*2260*/  LEA R36, P1, R15, R60, 0x1 ;  /* 0x0000003c0f247211 */ /* 0x000fe400078208ff */
[-C--:B------:R-:W-:Y:S01]  /*2270*/  LEA.HI.X.SX32 R33, R13, R61.reuse, 0x1, P2 ;  /* 0x0000003d0d217211 */ /* 0x080fe200010f0eff */
[----:B------:R-:W-:Y:S01]  /*2280*/  IMAD.MOV.U32 R13, RZ, RZ, RZ ;  /* 0x000000ffff0d7224 */ /* 0x000fe200078e00ff */
[----:B------:R-:W-:-:S02]  /*2290*/  LEA.HI.X.SX32 R37, R15, R61, 0x1, P1 ;  /* 0x0000003d0f257211 */ /* 0x000fc400008f0eff */
[CC--:B------:R-:W-:Y:S02]  /*22a0*/  LEA R38, P2, R16.reuse, R60.reuse, 0x1 ;  /* 0x0000003c10267211 */ /* 0x0c0fe400078408ff */
[----:B------:R-:W-:Y:S02]  /*22b0*/  LEA R42, P1, R3, R60, 0x1 ;  /* 0x0000003c032a7211 */ /* 0x000fe400078208ff */
[----:B------:R-:W-:Y:S02]  /*22c0*/  LEA R12, R55, R2, 0x4 ;  /* 0x00000002370c7211 */ /* 0x000fe400078e20ff */
[-C--:B------:R-:W-:Y:S02]  /*22d0*/  LEA.HI.X.SX32 R39, R16, R61.reuse, 0x1, P2 ;  /* 0x0000003d10277211 */ /* 0x080fe400010f0eff */
[----:B------:R-:W-:Y:S01]  /*22e0*/  LEA.HI.X.SX32 R43, R3, R61, 0x1, P1 ;  /* 0x0000003d032b7211 */ /* 0x000fe200008f0eff */
[----:B------:R-:W-:Y:S01]  /*22f0*/  IMAD R3, R55, 0x20, R12 ;  /* 0x0000002037037824 */ /* 0x000fe200078e020c */
[----:B------:R-:W-:-:S02]  /*2300*/  LEA R44, P2, R4, R60, 0x1 ;  /* 0x0000003c042c7211 */ /* 0x000fc400078408ff */
[CC--:B------:R-:W-:Y:S02]  /*2310*/  LEA R46, P3, R5.reuse, R60.reuse, 0x1 ;  /* 0x0000003c052e7211 */ /* 0x0c0fe400078608ff */
[-C--:B------:R-:W-:Y:S02]  /*2320*/  LEA R48, P1, R10, R60.reuse, 0x1 ;  /* 0x0000003c0a307211 */ /* 0x080fe400078208ff */
[-C--:B------:R-:W-:Y:S02]  /*2330*/  LEA.HI.X.SX32 R45, R4, R61.reuse, 0x1, P2 ;  /* 0x0000003d042d7211 */ /* 0x080fe400010f0eff */
[----:B------:R-:W-:Y:S02]  /*2340*/  LEA.HI.X.SX32 R47, R5, R61, 0x1, P3 ;  /* 0x0000003d052f7211 */ /* 0x000fe400018f0eff */
[----:B------:R-:W-:Y:S02]  /*2350*/  LEA R52, P3, R2, R60, 0x1 ;  /* 0x0000003c02347211 */ /* 0x000fe400078608ff */
[----:B------:R-:W-:-:S02]  /*2360*/  LEA R4, R55, R3, 0x4 ;  /* 0x0000000337047211 */ /* 0x000fc400078e20ff */
[-C--:B------:R-:W-:Y:S02]  /*2370*/  LEA.HI.X.SX32 R49, R10, R61.reuse, 0x1, P1 ;  /* 0x0000003d0a317211 */ /* 0x080fe400008f0eff */
[-C--:B------:R-:W-:Y:S02]  /*2380*/  LEA R54, P1, R12, R60.reuse, 0x1 ;  /* 0x0000003c0c367211 */ /* 0x080fe400078208ff */
[-C--:B------:R-:W-:Y:S01]  /*2390*/  LEA.HI.X.SX32 R53, R2, R61.reuse, 0x1, P3 ;  /* 0x0000003d02357211 */ /* 0x080fe200018f0eff */
[----:B------:R-:W-:Y:S01]  /*23a0*/  IMAD R2, R55, 0x10, R4 ;  /* 0x0000001037027824 */ /* 0x000fe200078e0204 */
[----:B------:R-:W-:Y:S02]  /*23b0*/  LEA.HI.X.SX32 R55, R12, R61, 0x1, P1 ;  /* 0x0000003d0c377211 */ /* 0x000fe400008f0eff */
[----:B------:R-:W-:Y:S02]  /*23c0*/  LEA R50, P2, R11, R60, 0x1 ;  /* 0x0000003c0b327211 */ /* 0x000fe400078408ff */
[----:B------:R-:W-:-:S02]  /*23d0*/  SHF.R.S32.HI R12, RZ, 0x6, R130 ;  /* 0x00000006ff0c7819 */ /* 0x000fc40000011482 */
[----:B------:R-:W-:Y:S02]  /*23e0*/  LEA.HI.X.SX32 R51, R11, R61, 0x1, P2 ;  /* 0x0000003d0b337211 */ /* 0x000fe400010f0eff */
[----:B------:R-:W-:Y:S02]  /*23f0*/  SGXT R12, R12, 0x1 ;  /* 0x000000010c0c781a */ /* 0x000fe40000000200 */
[----:B------:R-:W-:Y:S02]  /*2400*/  SHF.R.U32.HI R11, RZ, 0x3, R130 ;  /* 0x00000003ff0b7819 */ /* 0x000fe40000011682 */
[----:B------:R-:W-:Y:S02]  /*2410*/  MOV R131, c[0x0][0x1a4] ;  /* 0x0000690000837a02 */ /* 0x000fe40000000f00 */
[----:B------:R-:W-:Y:S02]  /*2420*/  LOP3.LUT R14, R12, 0x90, RZ, 0xc0, !PT ;  /* 0x000000900c0e7812 */ /* 0x000fe400078ec0ff */
[----:B------:R-:W-:Y:S01]  /*2430*/  LOP3.LUT R12, R11, 0x4, RZ, 0xc0, !PT ;  /* 0x000000040b0c7812 */ /* 0x000fe200078ec0ff */
[C---:B------:R-:W-:Y:S01]  /*2440*/  IMAD.WIDE R134, R131.reuse, 0x2, R18 ;  /* 0x0000000283867825 */ /* 0x040fe200078e0212 */
[----:B------:R-:W-:-:S02]  /*2450*/  SHF.L.U32 R11, R131, 0x1, RZ ;  /* 0x00000001830b7819 */ /* 0x000fc400000006ff */
[----:B------:R-:W-:Y:S01]  /*2460*/  LOP3.LUT R185, R128, 0x160, R132, 0xf8, !PT ;  /* 0x0000016080b97812 */ /* 0x000fe200078ef884 */
[C---:B------:R-:W-:Y:S01]  /*2470*/  IMAD R129, R131.reuse, 0x3, RZ ;  /* 0x0000000383817824 */ /* 0x040fe200078e02ff */
[----:B------:R-:W-:Y:S01]  /*2480*/  LOP3.LUT P1, RZ, R130, 0x1, RZ, 0xc0, !PT ;  /* 0x0000000182ff7812 */ /* 0x000fe2000782c0ff */
[C---:B------:R-:W-:Y:S01]  /*2490*/  IMAD.SHL.U32 R251, R131.reuse, 0x4, RZ ;  /* 0x0000000483fb7824 */ /* 0x040fe200078e00ff */
[C---:B------:R-:W-:Y:S01]  /*24a0*/  SHF.L.U32 R221, R131.reuse, 0x3, RZ ;  /* 0x0000000383dd7819 */ /* 0x040fe200000006ff */
[----:B------:R-:W-:Y:S01]  /*24b0*/  IMAD R245, R131, 0x5, RZ ;  /* 0x0000000583f57824 */ /* 0x000fe200078e02ff */
[----:B------:R-:W-:Y:S01]  /*24c0*/  LOP3.LUT R185, R185, 0x10, R130, 0x78, !PT ;  /* 0x00000010b9b97812 */ /* 0x000fe200078e7882 */
[C---:B------:R-:W-:Y:S01]  /*24d0*/  IMAD R237, R131.reuse, 0x6, RZ ;  /* 0x0000000683ed7824 */ /* 0x040fe200078e02ff */
[----:B------:R0:W-:Y:S01]  /*24e0*/  STL.64 [R1+0x30], R134 ;  /* 0x0000308601007387 */ /* 0x0001e20000100a00 */
[----:B------:R-:W-:Y:S01]  /*24f0*/  IMAD R229, R131, 0x7, RZ ;  /* 0x0000000783e57824 */ /* 0x000fe200078e02ff */
[-C--:B------:R-:W-:Y:S01]  /*2500*/  LEA R56, P2, R3, R60.reuse, 0x1 ;  /* 0x0000003c03387211 */ /* 0x080fe200078408ff */
[C---:B------:R-:W-:Y:S01]  /*2510*/  IMAD R215, R131.reuse, 0x9, RZ ;  /* 0x0000000983d77824 */ /* 0x040fe200078e02ff */
[-C--:B------:R-:W-:Y:S01]  /*2520*/  LEA R58, P3, R4, R60.reuse, 0x1 ;  /* 0x0000003c043a7211 */ /* 0x080fe200078608ff */
[C---:B------:R-:W-:Y:S01]  /*2530*/  IMAD R211, R131.reuse, 0xa, RZ ;  /* 0x0000000a83d37824 */ /* 0x040fe200078e02ff */
[----:B------:R-:W-:Y:S01]  /*2540*/  LEA R60, P4, R2, R60, 0x1 ;  /* 0x0000003c023c7211 */ /* 0x000fe200078808ff */
[C---:B------:R-:W-:Y:S01]  /*2550*/  IMAD R207, R131.reuse, 0xb, RZ ;  /* 0x0000000b83cf7824 */ /* 0x040fe200078e02ff */
[----:B------:R-:W-:Y:S01]  /*2560*/  LOP3.LUT R14, R14, 0x17e, R187, 0x78, !PT ;  /* 0x0000017e0e0e7812 */ /* 0x000fe200078e78bb */
[----:B------:R-:W-:Y:S01]  /*2570*/  IMAD R203, R131, 0xc, RZ ;  /* 0x0000000c83cb7824 */ /* 0x000fe200078e02ff */
[----:B------:R-:W-:Y:S01]  /*2580*/  LOP3.LUT R187, R187, 0x38, RZ, 0xc0, !PT ;  /* 0x00000038bbbb7812 */ /* 0x000fe200078ec0ff */
[----:B------:R-:W-:Y:S01]  /*2590*/  IMAD R199, R131, 0xd, RZ ;  /* 0x0000000d83c77824 */ /* 0x000fe200078e02ff */
[-C--:B------:R-:W-:Y:S01]  /*25a0*/  LEA.HI.X.SX32 R57, R3, R61.reuse, 0x1, P2 ;  /* 0x0000003d03397211 */ /* 0x080fe200010f0eff */
[C---:B------:R-:W-:Y:S01]  /*25b0*/  IMAD R195, R131.reuse, 0xe, RZ ;  /* 0x0000000e83c37824 */ /* 0x040fe200078e02ff */
[-C--:B------:R-:W-:Y:S01]  /*25c0*/  LEA.HI.X.SX32 R59, R4, R61.reuse, 0x1, P3 ;  /* 0x0000003d043b7211 */ /* 0x080fe200018f0eff */
[C---:B------:R-:W-:Y:S01]  /*25d0*/  IMAD R191, R131.reuse, 0xf, RZ ;  /* 0x0000000f83bf7824 */ /* 0x040fe200078e02ff */
[----:B------:R-:W-:Y:S01]  /*25e0*/  LEA.HI.X.SX32 R61, R2, R61, 0x1, P4 ;  /* 0x0000003d023d7211 */ /* 0x000fe200020f0eff */
[----:B------:R-:W-:Y:S01]  /*25f0*/  IMAD.WIDE R132, R131, 0x2, R20 ;  /* 0x0000000283847825 */ /* 0x000fe200078e0214 */
[----:B------:R-:W-:-:S02]  /*2600*/  LOP3.LUT R3, R0, 0x10, RZ, 0x3c, !PT ;  /* 0x0000001000037812 */ /* 0x000fc400078e3cff */
[C---:B------:R-:W-:Y:S01]  /*2610*/  LOP3.LUT R4, R0.reuse, 0x20, RZ, 0x3c, !PT ;  /* 0x0000002000047812 */ /* 0x040fe200078e3cff */
[C---:B------:R-:W-:Y:S01]  /*2620*/  IMAD.WIDE R130, R11.reuse, 0x2, R18 ;  /* 0x000000020b827825 */ /* 0x040fe200078e0212 */
[----:B------:R1:W-:Y:S01]  /*2630*/  STL.64 [R1+0x28], R132 ;  /* 0x0000288401007387 */ /* 0x0003e20000100a00 */
[C---:B------:R-:W-:Y:S02]  /*2640*/  LOP3.LUT R2, R0.reuse, 0x30, RZ, 0x3c, !PT ;  /* 0x0000003000027812 */ /* 0x040fe400078e3cff */
[----:B0-----:R-:W-:Y:S01]  /*2650*/  IMAD.WIDE R134, R11, 0x2, R20 ;  /* 0x000000020b867825 */ /* 0x001fe200078e0214 */
[----:B------:R0:W-:Y:S01]  /*2660*/  STL.64 [R1+0x20], R130 ;  /* 0x0000208201007387 */ /* 0x0001e20000100a00 */
[C---:B------:R-:W-:Y:S02]  /*2670*/  LOP3.LUT R3, R0.reuse, 0x40, RZ, 0x3c, !PT ;  /* 0x0000004000037812 */ /* 0x040fe400078e3cff */
[C---:B------:R-:W-:Y:S01]  /*2680*/  LOP3.LUT R4, R0.reuse, 0x50, RZ, 0x3c, !PT ;  /* 0x0000005000047812 */ /* 0x040fe200078e3cff */
[----:B------:R2:W-:Y:S01]  /*2690*/  STL.64 [R1+0x18], R134 ;  /* 0x0000188601007387 */ /* 0x0005e20000100a00 */
[C---:B------:R-:W-:Y:S01]  /*26a0*/  LOP3.LUT R2, R0.reuse, 0x60, RZ, 0x3c, !PT ;  /* 0x0000006000027812 */ /* 0x040fe200078e3cff */
[----:B------:R-:W-:Y:S01]  /*26b0*/  IMAD.WIDE R248, R245, 0x2, R18 ;  /* 0x00000002f5f87825 */ /* 0x000fe200078e0212 */
[----:B------:R-:W-:-:S02]  /*26c0*/  LOP3.LUT R3, R0, 0x70, RZ, 0x3c, !PT ;  /* 0x0000007000037812 */ /* 0x000fc400078e3cff */
[----:B------:R-:W-:Y:S01]  /*26d0*/  ISETP.GE.U32.AND P2, PT, R188, 0x40, PT ;  /* 0x00000040bc00780c */ /* 0x000fe20003f46070 */
[C---:B-1----:R-:W-:Y:S01]  /*26e0*/  IMAD.WIDE R132, R129.reuse, 0x2, R18 ;  /* 0x0000000281847825 */ /* 0x042fe200078e0212 */
[----:B------:R-:W-:Y:S02]  /*26f0*/  MOV R2, 0xff800000 ;  /* 0xff80000000027802 */ /* 0x000fe40000000f00 */
[----:B------:R-:W-:Y:S01]  /*2700*/  MOV R10, RZ ;  /* 0x000000ff000a7202 */ /* 0x000fe20000000f00 */
[----:B0-----:R-:W-:Y:S01]  /*2710*/  IMAD.WIDE R130, R129, 0x2, R20 ;  /* 0x0000000281827825 */ /* 0x001fe200078e0214 */
[----:B------:R2:W-:Y:S01]  /*2720*/  STL.64 [R1+0x10], R132 ;  /* 0x0000108401007387 */ /* 0x0005e20000100a00 */
[----:B------:R-:W-:Y:S02]  /*2730*/  MOV R16, 0xff800000 ;  /* 0xff80000000107802 */ /* 0x000fe40000000f00 */
[----:B------:R-:W-:Y:S01]  /*2740*/  IMAD.WIDE R128, R251, 0x2, R18 ;  /* 0x00000002fb807825 */ /* 0x000fe200078e0212 */
[----:B------:R2:W-:Y:S01]  /*2750*/  STL.64 [R1+0x8], R130 ;  /* 0x0000088201007387 */ /* 0x0005e20000100a00 */
[----:B------:R-:W-:-:S02]  /*2760*/  MOV R5, RZ ;  /* 0x000000ff00057202 */ /* 0x000fc40000000f00 */
[--C-:B------:R-:W-:Y:S01]  /*2770*/  IMAD.WIDE R240, R237, 0x2, R18.reuse ;  /* 0x00000002edf07825 */ /* 0x100fe200078e0212 */
[----:B------:R2:W-:Y:S01]  /*2780*/  STL.64 [R1], R128 ;  /* 0x0000008001007387 */ /* 0x0005e20000100a00 */
[----:B------:R-:W-:Y:S02]  /*2790*/  MOV R182, 0x3f800000 ;  /* 0x3f80000000b67802 */ /* 0x000fe40000000f00 */
[--C-:B------:R-:W-:Y:S01]  /*27a0*/  IMAD.WIDE R232, R229, 0x2, R18.reuse ;  /* 0x00000002e5e87825 */ /* 0x100fe200078e0212 */
[C---:B------:R-:W-:Y:S02]  /*27b0*/  ISETP.LT.U32.AND P0, PT, R188.reuse, 0x40, !P0 ;  /* 0x00000040bc00780c */ /* 0x040fe40004701070 */
[----:B------:R-:W-:Y:S01]  /*27c0*/  ISETP.LT.U32.AND P1, PT, R188, 0x40, !P1 ;  /* 0x00000040bc00780c */ /* 0x000fe20004f21070 */
[--C-:B------:R-:W-:Y:S01]  /*27d0*/  IMAD.WIDE R224, R221, 0x2, R18.reuse ;  /* 0x00000002dde07825 */ /* 0x100fe200078e0212 */
[----:B------:R-:W-:Y:S02]  /*27e0*/  LOP3.LUT R189, R6, 0x40, RZ, 0x3c, !PT ;  /* 0x0000004006bd7812 */ /* 0x000fe400078e3cff */
[----:B------:R-:W-:Y:S01]  /*27f0*/  LOP3.LUT R186, R8, 0x20, RZ, 0x3c, !PT ;  /* 0x0000002008ba7812 */ /* 0x000fe200078e3cff */
[----:B------:R-:W-:-:S04]  /*2800*/  IMAD.WIDE R218, R215, 0x2, R18 ;  /* 0x00000002d7da7825 */ /* 0x000fc800078e0212 */
[----:B------:R-:W-:-:S04]  /*2810*/  IMAD.WIDE R212, R211, 0x2, R18 ;  /* 0x00000002d3d47825 */ /* 0x000fc800078e0212 */
[----:B------:R-:W-:-:S04]  /*2820*/  IMAD.WIDE R208, R207, 0x2, R18 ;  /* 0x00000002cfd07825 */ /* 0x000fc800078e0212 */
[----:B------:R-:W-:-:S04]  /*2830*/  IMAD.WIDE R204, R203, 0x2, R18 ;  /* 0x00000002cbcc7825 */ /* 0x000fc800078e0212 */
[----:B------:R-:W-:-:S04]  /*2840*/  IMAD.WIDE R200, R199, 0x2, R18 ;  /* 0x00000002c7c87825 */ /* 0x000fc800078e0212 */
[----:B------:R-:W-:-:S04]  /*2850*/  IMAD.WIDE R196, R195, 0x2, R18 ;  /* 0x00000002c3c47825 */ /* 0x000fc800078e0212 */
[----:B------:R-:W-:-:S04]  /*2860*/  IMAD.WIDE R192, R191, 0x2, R18 ;  /* 0x00000002bfc07825 */ /* 0x000fc800078e0212 */
[----:B------:R-:W-:Y:S02]  /*2870*/  IMAD.MOV.U32 R3, RZ, RZ, -0x800000 ;  /* 0xff800000ff037424 */ /* 0x000fe400078e00ff */
[----:B------:R-:W-:Y:S02]  /*2880*/  IMAD.MOV.U32 R4, RZ, RZ, -0x800000 ;  /* 0xff800000ff047424 */ /* 0x000fe400078e00ff */
[----:B------:R-:W-:Y:S02]  /*2890*/  IMAD.IADD R15, R187, 0x1, R12 ;  /* 0x00000001bb0f7824 */ /* 0x000fe400078e020c */
[----:B------:R-:W-:-:S04]  /*28a0*/  IMAD.WIDE R250, R251, 0x2, R20 ;  /* 0x00000002fbfa7825 */ /* 0x000fc800078e0214 */
        /* <DEDUP_REMOVED lines=10> */
[----:B--2---:R-:W-:-:S04]  /*2950*/  IMAD.WIDE R190, R191, 0x2, R20 ;  /* 0x00000002bfbe7825 */ /* 0x004fc800078e0214 */
.L_x_1:
[----:B------:R-:W2:Y:S04]  /*2960*/  LDL.64 R134, [R1+0x30] ;  /* 0x0000300001867983 */ /* 0x000ea80000100a00 */
[----:B------:R-:W3:Y:S04]  /*2970*/  LDL.64 R132, [R1+0x28] ;  /* 0x0000280001847983 */ /* 0x000ee80000100a00 */
[----:B------:R-:W4:Y:S04]  /*2980*/  LDL.64 R130, [R1+0x20] ;  /* 0x0000200001827983 */ /* 0x000f280000100a00 */
[----:B------:R-:W5:Y:S04]  /*2990*/  LDL.64 R144, [R1+0x10] ;  /* 0x0000100001907983 */ /* 0x000f680000100a00 */
[----:B------:R-:W5:Y:S04]  /*29a0*/  LDL.64 R142, [R1] ;  /* 0x00000000018e7983 */ /* 0x000f680000100a00 */
[----:B------:R-:W5:Y:S04]  /*29b0*/  LDL.64 R140, [R1+0x18] ;  /* 0x00001800018c7983 */ /* 0x000f680000100a00 */
[----:B------:R-:W5:Y:S01]  /*29c0*/  LDL.64 R138, [R1+0x8] ;  /* 0x00000800018a7983 */ /* 0x000f620000100a00 */
[----:B------:R-:W-:-:S04]  /*29d0*/  IMAD.WIDE R128, R13, 0x2, R18 ;  /* 0x000000020d807825 */ /* 0x000fc800078e0212 */
[C---:B------:R-:W-:Y:S02]  /*29e0*/  IMAD.WIDE R136, R13.reuse, 0x2, R20 ;  /* 0x000000020d887825 */ /* 0x040fe400078e0214 */
[----:B------:R0:W5:Y:S04]  /*29f0*/  LDG.E.U16 R128, [R128.64] ;  /* 0x0000000480807981 */ /* 0x000168000c1e1500 */
[----:B0-----:R0:W5:Y:S02]  /*2a00*/  LDG.E.U16 R129, [R136.64] ;  /* 0x0000000488817981 */ /* 0x001164000c1e1500 */
[----:B0-----:R-:W-:-:S04]  /*2a10*/  IMAD.WIDE R136, R13, 0x2, R250 ;  /* 0x000000020d887825 */ /* 0x001fc800078e02fa */
[----:B--2---:R-:W-:-:S04]  /*2a20*/  IMAD.WIDE R134, R13, 0x2, R134 ;  /* 0x000000020d867825 */ /* 0x004fc800078e0286 */
[C---:B---3--:R-:W-:Y:S01]  /*2a30*/  IMAD.WIDE R132, R13.reuse, 0x2, R132 ;  /* 0x000000020d847825 */ /* 0x048fe200078e0284 */
[----:B------:R0:W2:Y:S03]  /*2a40*/  LDG.E.U16 R147, [R134.64] ;  /* 0x0000000486937981 */ /* 0x0000a6000c1e1500 */
[C---:B----4-:R-:W-:Y:S01]  /*2a50*/  IMAD.WIDE R130, R13.reuse, 0x2, R130 ;  /* 0x000000020d827825 */ /* 0x050fe200078e0282 */
[----:B------:R5:W3:Y:S04]  /*2a60*/  LDG.E.U16 R146, [R132.64] ;  /* 0x0000000484927981 */ /* 0x000ae8000c1e1500 */
[----:B0-----:R0:W4:Y:S01]  /*2a70*/  LDG.E.U16 R135, [R130.64] ;  /* 0x0000000482877981 */ /* 0x001122000c1e1500 */
[----:B-----5:R-:W-:-:S04]  /*2a80*/  IMAD.WIDE R132, R13, 0x2, R144 ;  /* 0x000000020d847825 */ /* 0x020fc800078e0290 */
[C---:B------:R-:W-:Y:S02]  /*2a90*/  IMAD.WIDE R140, R13.reuse, 0x2, R140 ;  /* 0x000000020d8c7825 */ /* 0x040fe400078e028c */
[----:B------:R1:W5:Y:S02]  /*2aa0*/  LDG.E.U16 R133, [R132.64] ;  /* 0x0000000484857981 */ /* 0x000364000c1e1500 */
[C---:B0-----:R-:W-:Y:S02]  /*2ab0*/  IMAD.WIDE R130, R13.reuse, 0x2, R142 ;  /* 0x000000020d827825 */ /* 0x041fe400078e028e */
[----:B------:R0:W2:Y:S02]  /*2ac0*/  LDG.E.U16 R134, [R140.64] ;  /* 0x000000048c867981 */ /* 0x0000a4000c1e1500 */
[C---:B------:R-:W-:Y:S02]  /*2ad0*/  IMAD.WIDE R138, R13.reuse, 0x2, R138 ;  /* 0x000000020d8a7825 */ /* 0x040fe400078e028a */
[----:B------:R0:W2:Y:S04]  /*2ae0*/  LDG.E.U16 R131, [R130.64] ;  /* 0x0000000482837981 */ /* 0x0000a8000c1e1500 */
[----:B-1----:R1:W2:Y:S01]  /*2af0*/  LDG.E.U16 R132, [R138.64] ;  /* 0x000000048a847981 */ /* 0x0022a2000c1e1500 */
[----:B0-----:R-:W-:-:S03]  /*2b00*/  IMAD.WIDE R140, R13, 0x2, R240 ;  /* 0x000000020d8c7825 */ /* 0x001fc600078e02f0 */
[----:B------:R0:W2:Y:S01]  /*2b10*/  LDG.E.U16 R130, [R136.64] ;  /* 0x0000000488827981 */ /* 0x0000a2000c1e1500 */
[----:B------:R-:W-:-:S03]  /*2b20*/  IMAD.WIDE R142, R13, 0x2, R236 ;  /* 0x000000020d8e7825 */ /* 0x000fc600078e02ec */
[----:B------:R0:W2:Y:S01]  /*2b30*/  LDG.E.U16 R150, [R140.64] ;  /* 0x000000048c967981 */ /* 0x0000a2000c1e1500 */
[----:B-1----:R-:W-:-:S03]  /*2b40*/  IMAD.WIDE R138, R13, 0x2, R244 ;  /* 0x000000020d8a7825 */ /* 0x002fc600078e02f4 */
[----:B------:R1:W2:Y:S01]  /*2b50*/  LDG.E.U16 R151, [R142.64] ;  /* 0x000000048e977981 */ /* 0x0002a2000c1e1500 */
[----:B0-----:R-:W-:-:S03]  /*2b60*/  IMAD.WIDE R136, R13, 0x2, R248 ;  /* 0x000000020d887825 */ /* 0x001fc600078e02f8 */
[----:B------:R0:W2:Y:S01]  /*2b70*/  LDG.E.U16 R149, [R138.64] ;  /* 0x000000048a957981 */ /* 0x0000a2000c1e1500 */
[----:B------:R-:W-:-:S03]  /*2b80*/  IMAD.WIDE R144, R13, 0x2, R232 ;  /* 0x000000020d907825 */ /* 0x000fc600078e02e8 */
[----:B------:R1:W2:Y:S01]  /*2b90*/  LDG.E.U16 R148, [R136.64] ;  /* 0x0000000488947981 */ /* 0x0002a2000c1e1500 */
[----:B------:R-:W-:-:S03]  /*2ba0*/  IMAD.WIDE R140, R13, 0x2, R220 ;  /* 0x000000020d8c7825 */ /* 0x000fc600078e02dc */
[----:B------:R1:W2:Y:S01]  /*2bb0*/  LDG.E.U16 R152, [R144.64] ;  /* 0x0000000490987981 */ /* 0x0002a2000c1e1500 */
[----:B0-----:R-:W-:-:S03]  /*2bc0*/  IMAD.WIDE R138, R13, 0x2, R224 ;  /* 0x000000020d8a7825 */ /* 0x001fc600078e02e0 */
[----:B------:R0:W2:Y:S01]  /*2bd0*/  LDG.E.U16 R155, [R140.64] ;  /* 0x000000048c9b7981 */ /* 0x0000a2000c1e1500 */
[----:B-1----:R-:W-:-:S03]  /*2be0*/  IMAD.WIDE R136, R13, 0x2, R228 ;  /* 0x000000020d887825 */ /* 0x002fc600078e02e4 */
[----:B------:R1:W3:Y:S01]  /*2bf0*/  LDG.E.U16 R154, [R138.64] ;  /* 0x000000048a9a7981 */ /* 0x0002e2000c1e1500 */
[----:B------:R-:W-:-:S03]  /*2c00*/  IMAD.WIDE R142, R13, 0x2, R218 ;  /* 0x000000020d8e7825 */ /* 0x000fc600078e02da */
[----:B------:R0:W4:Y:S01]  /*2c10*/  LDG.E.U16 R153, [R136.64] ;  /* 0x0000000488997981 */ /* 0x000122000c1e1500 */
[----:B------:R-:W-:-:S03]  /*2c20*/  IMAD.WIDE R144, R13, 0x2, R214 ;  /* 0x000000020d907825 */ /* 0x000fc600078e02d6 */
[----:B------:R0:W4:Y:S01]  /*2c30*/  LDG.E.U16 R156, [R142.64] ;  /* 0x000000048e9c7981 */ /* 0x000122000c1e1500 */
[----:B-1----:R-:W-:-:S03]  /*2c40*/  IMAD.WIDE R138, R13, 0x2, R210 ;  /* 0x000000020d8a7825 */ /* 0x002fc600078e02d2 */
[----:B------:R1:W4:Y:S01]  /*2c50*/  LDG.E.U16 R157, [R144.64] ;  /* 0x00000004909d7981 */ /* 0x000322000c1e1500 */
[----:B0-----:R-:W-:-:S03]  /*2c60*/  IMAD.WIDE R136, R13, 0x2, R212 ;  /* 0x000000020d887825 */ /* 0x001fc600078e02d4 */
[----:B------:R0:W5:Y:S01]  /*2c70*/  LDG.E.U16 R159, [R138.64] ;  /* 0x000000048a9f7981 */ /* 0x000162000c1e1500 */
[----:B------:R-:W-:-:S03]  /*2c80*/  IMAD.WIDE R140, R13, 0x2, R208 ;  /* 0x000000020d8c7825 */ /* 0x000fc600078e02d0 */
[----:B------:R0:W5:Y:S01]  /*2c90*/  LDG.E.U16 R158, [R136.64] ;  /* 0x00000004889e7981 */ /* 0x000162000c1e1500 */
[----:B------:R-:W-:-:S03]  /*2ca0*/  IMAD.WIDE R142, R13, 0x2, R206 ;  /* 0x000000020d8e7825 */ /* 0x000fc600078e02ce */
[----:B------:R0:W5:Y:S01]  /*2cb0*/  LDG.E.U16 R216, [R140.64] ;  /* 0x000000048cd87981 */ /* 0x000162000c1e1500 */
[----:B-1----:R-:W-:-:S03]  /*2cc0*/  IMAD.WIDE R144, R13, 0x2, R204 ;  /* 0x000000020d907825 */ /* 0x002fc600078e02cc */
[----:B------:R1:W5:Y:S01]  /*2cd0*/  LDG.E.U16 R142, [R142.64] ;  /* 0x000000048e8e7981 */ /* 0x000362000c1e1500 */
[----:B0-----:R-:W-:-:S03]  /*2ce0*/  IMAD.WIDE R136, R13, 0x2, R202 ;  /* 0x000000020d887825 */ /* 0x001fc600078e02ca */
[----:B------:R0:W5:Y:S01]  /*2cf0*/  LDG.E.U16 R144, [R144.64] ;  /* 0x0000000490907981 */ /* 0x000162000c1e1500 */
[----:B------:R-:W-:-:S04]  /*2d00*/  IMAD.WIDE R138, R13, 0x2, R200 ;  /* 0x000000020d8a7825 */ /* 0x000fc800078e02c8 */
[C---:B------:R-:W-:Y:S01]  /*2d10*/  IMAD.WIDE R140, R13.reuse, 0x2, R198 ;  /* 0x000000020d8c7825 */ /* 0x040fe200078e02c6 */
[----:B-1----:R1:W5:Y:S04]  /*2d20*/  LDG.E.U16 R143, [R136.64] ;  /* 0x00000004888f7981 */ /* 0x002368000c1e1500 */
[----:B0-----:R0:W5:Y:S04]  /*2d30*/  LDG.E.U16 R145, [R138.64] ;  /* 0x000000048a917981 */ /* 0x001168000c1e1500 */
[----:B------:R0:W5:Y:S01]  /*2d40*/  LDG.E.U16 R140, [R140.64] ;  /* 0x000000048c8c7981 */ /* 0x000162000c1e1500 */
[----:B-1----:R-:W-:-:S04]  /*2d50*/  IMAD.WIDE R136, R13, 0x2, R196 ;  /* 0x000000020d887825 */ /* 0x002fc800078e02c4 */
[C---:B0-----:R-:W-:Y:S01]  /*2d60*/  IMAD.WIDE R138, R13.reuse, 0x2, R194 ;  /* 0x000000020d8a7825 */ /* 0x041fe200078e02c2 */
[----:B------:R0:W5:Y:S05]  /*2d70*/  LDG.E.U16 R141, [R136.64] ;  /* 0x00000004888d7981 */ /* 0x00016a000c1e1500 */
[----:B------:R1:W5:Y:S01]  /*2d80*/  LDG.E.U16 R138, [R138.64] ;  /* 0x000000048a8a7981 */ /* 0x000362000c1e1500 */
[----:B0-----:R-:W-:-:S05]  /*2d90*/  IMAD.WIDE R136, R13, 0x2, R192 ;  /* 0x000000020d887825 */ /* 0x001fca00078e02c0 */
[----:B-1----:R0:W5:Y:S02]  /*2da0*/  LDG.E.U16 R139, [R136.64] ;  /* 0x00000004888b7981 */ /* 0x002164000c1e1500 */
[----:B0-----:R-:W-:-:S06]  /*2db0*/  IMAD.WIDE R136, R13, 0x2, R190 ;  /* 0x000000020d887825 */ /* 0x001fcc00078e02be */
[----:B------:R-:W5:Y:S04]  /*2dc0*/  LDG.E.U16 R136, [R136.64] ;  /* 0x0000000488887981 */ /* 0x000f68000c1e1500 */
[----:B------:R-:W-:Y:S01]  /*2dd0*/  BAR.SYNC.DEFER_BLOCKING 0x0 ;  /* 0x0000000000007b1d */ /* 0x000fe20000010000 */
[C---:B------:R-:W-:Y:S02]  /*2de0*/  LOP3.LUT R217, R0.reuse, 0x10, RZ, 0x3c, !PT ;  /* 0x0000001000d97812 */ /* 0x040fe400078e3cff */
[----:B------:R-:W-:-:S03]  /*2df0*/  LOP3.LUT R222, R0, 0x20, RZ, 0x3c, !PT ;  /* 0x0000002000de7812 */ /* 0x000fc600078e3cff */
[----:B------:R-:W-:Y:S04]  /*2e00*/  STS.U16 [R0+0x8000], R128 ;  /* 0x0080008000007388 */ /* 0x000fe80000000400 */
[----:B------:R-:W-:Y:S04]  /*2e10*/  STS.U16 [R0+0x8200], R129 ;  /* 0x0082008100007388 */ /* 0x000fe80000000400 */
[----:B--2---:R-:W-:Y:S04]  /*2e20*/  STS.U16 [R0+0xa200], R155 ;  /* 0x00a2009b00007388 */ /* 0x004fe80000000400 */
[----:B---3--:R-:W-:Y:S04]  /*2e30*/  STS.U16 [R0+0xa000], R154 ;  /* 0x00a0009a00007388 */ /* 0x008fe80000000400 */
[----:B------:R-:W-:Y:S04]  /*2e40*/  STS.U16 [R217+0x8400], R147 ;  /* 0x00840093d9007388 */ /* 0x000fe80000000400 */
[----:B------:R-:W-:Y:S04]  /*2e50*/  STS.U16 [R217+0x8600], R146 ;  /* 0x00860092d9007388 */ /* 0x000fe80000000400 */
[----:B----4-:R-:W-:Y:S04]  /*2e60*/  STS.U16 [R217+0xa400], R156 ;  /* 0x00a4009cd9007388 */ /* 0x010fe80000000400 */
[----:B------:R0:W-:Y:S04]  /*2e70*/  STS.U16 [R217+0xa600], R157 ;  /* 0x00a6009dd9007388 */ /* 0x0001e80000000400 */
[----:B------:R-:W-:Y:S04]  /*2e80*/  STS.U16 [R222+0x8800], R135 ;  /* 0x00880087de007388 */ /* 0x000fe80000000400 */
[----:B------:R-:W-:Y:S01]  /*2e90*/  STS.U16 [R222+0x8a00], R134 ;  /* 0x008a0086de007388 */ /* 0x000fe20000000400 */
[----:B0-----:R-:W-:-:S03]  /*2ea0*/  LOP3.LUT R217, R0, 0x30, RZ, 0x3c, !PT ;  /* 0x0000003000d97812 */ /* 0x001fc600078e3cff */
[----:B-----5:R-:W-:Y:S04]  /*2eb0*/  STS.U16 [R222+0xa800], R158 ;  /* 0x00a8009ede007388 */ /* 0x020fe80000000400 */
[----:B------:R0:W-:Y:S04]  /*2ec0*/  STS.U16 [R222+0xaa00], R159 ;  /* 0x00aa009fde007388 */ /* 0x0001e80000000400 */
[----:B------:R-:W-:Y:S04]  /*2ed0*/  STS.U16 [R217+0x8c00], R133 ;  /* 0x008c0085d9007388 */ /* 0x000fe80000000400 */
[----:B------:R-:W-:Y:S01]  /*2ee0*/  STS.U16 [R217+0x8e00], R132 ;  /* 0x008e0084d9007388 */ /* 0x000fe20000000400 */
[----:B0-----:R-:W-:-:S03]  /*2ef0*/  LOP3.LUT R222, R0, 0x40, RZ, 0x3c, !PT ;  /* 0x0000004000de7812 */ /* 0x001fc600078e3cff */
[----:B------:R-:W-:Y:S04]  /*2f00*/  STS.U16 [R217+0xac00], R216 ;  /* 0x00ac00d8d9007388 */ /* 0x000fe80000000400 */
        /* <DEDUP_REMOVED lines=15> */
[----:B------:R-:W-:Y:S04]  /*3000*/  STS.U16 [R222+0xba00], R138 ;  /* 0x00ba008ade007388 */ /* 0x000fe80000000400 */
[----:B------:R-:W-:Y:S04]  /*3010*/  STS.U16 [R217+0x9c00], R152 ;  /* 0x009c0098d9007388 */ /* 0x000fe80000000400 */
[----:B------:R-:W-:Y:S04]  /*3020*/  STS.U16 [R217+0x9e00], R153 ;  /* 0x009e0099d9007388 */ /* 0x000fe80000000400 */
[----:B------:R-:W-:Y:S04]  /*3030*/  STS.U16 [R217+0xbc00], R139 ;  /* 0x00bc008bd9007388 */ /* 0x000fe80000000400 */
[----:B------:R-:W-:Y:S04]  /*3040*/  STS.U16 [R217+0xbe00], R136 ;  /* 0x00be0088d9007388 */ /* 0x000fe80000000400 */
[----:B------:R-:W-:Y:S06]  /*3050*/  BAR.SYNC.DEFER_BLOCKING 0x0 ;  /* 0x0000000000007b1d */ /* 0x000fec0000010000 */
[----:B------:R-:W-:Y:S04]  /*3060*/  LDSM.16.MT88.4 R152, [R8] ;  /* 0x000000000898783b */ /* 0x000fe80000004200 */
[----:B------:R-:W0:Y:S04]  /*3070*/  LDSM.16.M88.4 R136, [R6+0x8000] ;  /* 0x008000000688783b */ /* 0x000e280000000200 */
[----:B------:R-:W1:Y:S04]  /*3080*/  LDSM.16.MT88.4 R148, [R186] ;  /* 0x00000000ba94783b */ /* 0x000e680000004200 */
[----:B------:R-:W2:Y:S04]  /*3090*/  LDSM.16.MT88.4 R140, [R8+0x400] ;  /* 0x00040000088c783b */ /* 0x000ea80000004200 */
[----:B------:R-:W3:Y:S04]  /*30a0*/  LDSM.16.MT88.4 R128, [R186+0x400] ;  /* 0x00040000ba80783b */ /* 0x000ee80000004200 */
[----:B------:R-:W-:Y:S04]  /*30b0*/  LDSM.16.MT88.4 R156, [R8+0x800] ;  /* 0x00080000089c783b */ /* 0x000fe80000004200 */
[----:B------:R-:W4:Y:S04]  /*30c0*/  LDSM.16.M88.4 R132, [R189+0x8000] ;  /* 0x00800000bd84783b */ /* 0x000f280000000200 */
[----:B------:R-:W5:Y:S01]  /*30d0*/  LDSM.16.MT88.4 R144, [R186+0x800] ;  /* 0x00080000ba90783b */ /* 0x000f620000004200 */
[-C--:B0-----:R-:W-:Y:S08]  /*30e0*/  HMMA.16816.F32.BF16 R152, R152, R136.reuse, RZ ;  /* 0x000000889898723c */ /* 0x081ff000000418ff */
[----:B-1----:R-:W-:Y:S11]  /*30f0*/  HMMA.16816.F32.BF16 R148, R148, R136, RZ ;  /* 0x000000889494723c */ /* 0x002ff600000418ff */
[----:B------:R-:W-:Y:S05]  /*3100*/  @!UPT UIADD3 URZ, URZ, URZ, URZ ;  /* 0x0000003f3f3ff290 */ /* 0x000fea000fffe03f */
[-C--:B--2---:R-:W-:Y:S01]  /*3110*/  HMMA.16816.F32.BF16 R140, R140, R138.reuse, R152 ;  /* 0x0000008a8c8c723c */ /* 0x084fe20000041898 */
[----:B------:R-:W-:Y:S07]  /*3120*/  LDSM.16.MT88.4 R152, [R8+0x1000] ;  /* 0x001000000898783b */ /* 0x000fee0000004200 */
[----:B---3--:R-:W-:Y:S01]  /*3130*/  HMMA.16816.F32.BF16 R148, R128, R138, R148 ;  /* 0x0000008a8094723c */ /* 0x008fe20000041894 */
[----:B------:R-:W0:Y:S04]  /*3140*/  LDSM.16.MT88.4 R136, [R8+0xc00] ;  /* 0x000c00000888783b */ /* 0x000e280000004200 */
[----:B------:R-:W1:Y:S11]  /*3150*/  LDSM.16.MT88.4 R128, [R186+0xc00] ;  /* 0x000c0000ba80783b */ /* 0x000e760000004200 */
[-C--:B----4-:R-:W-:Y:S01]  /*3160*/  HMMA.16816.F32.BF16 R156, R156, R132.reuse, R140 ;  /* 0x000000849c9c723c */ /* 0x090fe2000004188c */
[----:B------:R-:W2:Y:S07]  /*3170*/  LDSM.16.M88.4 R140, [R6+0x8080] ;  /* 0x00808000068c783b */ /* 0x000eae0000000200 */
[----:B-----5:R-:W-:Y:S01]  /*3180*/  HMMA.16816.F32.BF16 R144, R144, R132, R148 ;  /* 0x000000849090723c */ /* 0x020fe20000041894 */
[----:B------:R-:W3:Y:S11]  /*3190*/  LDSM.16.MT88.4 R148, [R186+0x1000] ;  /* 0x00100000ba94783b */ /* 0x000ef60000004200 */
[----:B------:R-:W-:Y:S04]  /*31a0*/  @!UPT UIADD3 URZ, URZ, URZ, URZ ;  /* 0x0000003f3f3ff290 */ /* 0x000fe8000fffe03f */
[-C--:B0-----:R-:W-:Y:S01]  /*31b0*/  HMMA.16816.F32.BF16 R136, R136, R134.reuse, R156 ;  /* 0x000000868888723c */ /* 0x081fe2000004189c */
[----:B------:R-:W-:Y:S07]  /*31c0*/  LDSM.16.MT88.4 R156, [R8+0x1800] ;  /* 0x00180000089c783b */ /* 0x000fee0000004200 */
[----:B-1----:R-:W-:Y:S01]  /*31d0*/  HMMA.16816.F32.BF16 R144, R128, R134, R144 ;  /* 0x000000868090723c */ /* 0x002fe20000041890 */
[----:B------:R-:W0:Y:S04]  /*31e0*/  LDSM.16.MT88.4 R132, [R8+0x1400] ;  /* 0x001400000884783b */ /* 0x000e280000004200 */
[----:B------:R-:W1:Y:S11]  /*31f0*/  LDSM.16.MT88.4 R128, [R186+0x1400] ;  /* 0x00140000ba80783b */ /* 0x000e760000004200 */
[-C--:B--2---:R-:W-:Y:S01]  /*3200*/  HMMA.16816.F32.BF16 R152, R152, R140.reuse, R136 ;  /* 0x0000008c9898723c */ /* 0x084fe20000041888 */
[----:B------:R-:W2:Y:S07]  /*3210*/  LDSM.16.M88.4 R136, [R189+0x8080] ;  /* 0x00808000bd88783b */ /* 0x000eae0000000200 */
[----:B---3--:R-:W-:Y:S01]  /*3220*/  HMMA.16816.F32.BF16 R148, R148, R140, R144 ;  /* 0x0000008c9494723c */ /* 0x008fe20000041890 */
        /* <DEDUP_REMOVED lines=38> */
[----:B------:R-:W-:Y:S07]  /*3490*/  LDSM.16.M88.4 R128, [R189+0x8180] ;  /* 0x00818000bd80783b */ /* 0x000fee0000000200 */
[----:B---3--:R-:W-:Y:S01]  /*34a0*/  HMMA.16816.F32.BF16 R148, R148, R136, R140 ;  /* 0x000000889494723c */ /* 0x008fe2000004188c */
[----:B------:R-:W2:Y:S11]  /*34b0*/  LDSM.16.MT88.4 R140, [R8+0x3800] ;  /* 0x00380000088c783b */ /* 0x000eb60000004200 */
[----:B------:R-:W-:Y:S04]  /*34c0*/  @!UPT UIADD3 URZ, URZ, URZ, URZ ;  /* 0x0000003f3f3ff290 */ /* 0x000fe8000fffe03f */
[-C--:B0-----:R-:W-:Y:S01]  /*34d0*/  HMMA.16816.F32.BF16 R144, R144, R138.reuse, R152 ;  /* 0x0000008a9090723c */ /* 0x081fe20000041898 */
[----:B------:R-:W-:Y:S07]  /*34e0*/  LDSM.16.MT88.4 R152, [R186+0x4000] ;  /* 0x00400000ba98783b */ /* 0x000fee0000004200 */
[----:B-1----:R-:W-:Y:S01]  /*34f0*/  HMMA.16816.F32.BF16 R148, R132, R138, R148 ;  /* 0x0000008a8494723c */ /* 0x002fe20000041894 */
[----:B------:R-:W0:Y:S04]  /*3500*/  LDSM.16.MT88.4 R132, [R8+0x3c00] ;  /* 0x003c00000884783b */ /* 0x000e280000004200 */
[----:B------:R-:W1:Y:S11]  /*3510*/  LDSM.16.MT88.4 R136, [R186+0x3c00] ;  /* 0x003c0000ba88783b */ /* 0x000e760000004200 */
[-C--:B--2---:R-:W-:Y:S01]  /*3520*/  HMMA.16816.F32.BF16 R140, R140, R128.reuse, R144 ;  /* 0x000000808c8c723c */ /* 0x084fe20000041890 */
[----:B------:R-:W-:Y:S07]  /*3530*/  LDSM.16.MT88.4 R144, [R8+0x4000] ;  /* 0x004000000890783b */ /* 0x000fee0000004200 */
[----:B------:R-:W-:Y:S01]  /*3540*/  HMMA.16816.F32.BF16 R156, R156, R128, R148 ;  /* 0x000000809c9c723c */ /* 0x000fe20000041894 */
[----:B------:R-:W2:Y:S11]  /*3550*/  LDSM.16.M88.4 R148, [R6+0x8200] ;  /* 0x008200000694783b */ /* 0x000eb60000000200 */
        /* <DEDUP_REMOVED lines=8> */
[----:B------:R-:W-:Y:S01]  /*35e0*/  HMMA.16816.F32.BF16 R156, R152, R148, R156 ;  /* 0x00000094989c723c */ /* 0x000fe2000004189c */
[----:B------:R-:W3:Y:S11]  /*35f0*/  LDSM.16.MT88.4 R152, [R186+0x4800] ;  /* 0x00480000ba98783b */ /* 0x000ef60000004200 */
[----:B------:R-:W-:Y:S04]  /*3600*/  @!UPT UIADD3 URZ, URZ, URZ, URZ ;  /* 0x0000003f3f3ff290 */ /* 0x000fe8000fffe03f */
[-C--:B0-----:R-:W-:Y:S01]  /*3610*/  HMMA.16816.F32.BF16 R132, R136, R150.reuse, R132 ;  /* 0x000000968884723c */ /* 0x081fe20000041884 */
[----:B------:R-:W-:Y:S07]  /*3620*/  LDSM.16.MT88.4 R136, [R186+0x4c00] ;  /* 0x004c0000ba88783b */ /* 0x000fee0000004200 */
[----:B-1----:R-:W-:Y:S01]  /*3630*/  HMMA.16816.F32.BF16 R156, R128, R150, R156 ;  /* 0x00000096809c723c */ /* 0x002fe2000004189c */
[----:B------:R-:W0:Y:S04]  /*3640*/  LDSM.16.MT88.4 R128, [R8+0x4c00] ;  /* 0x004c00000880783b */ /* 0x000e280000004200 */
[----:B------:R-:W-:Y:S11]  /*3650*/  LDSM.16.MT88.4 R148, [R8+0x5000] ;  /* 0x005000000894783b */ /* 0x000ff60000004200 */
[-C--:B--2---:R-:W-:Y:S01]  /*3660*/  HMMA.16816.F32.BF16 R132, R140, R144.reuse, R132 ;  /* 0x000000908c84723c */ /* 0x084fe20000041884 */
[----:B------:R-:W1:Y:S07]  /*3670*/  LDSM.16.M88.4 R140, [R6+0x8280] ;  /* 0x00828000068c783b */ /* 0x000e6e0000000200 */
[----:B---3--:R-:W-:Y:S01]  /*3680*/  HMMA.16816.F32.BF16 R156, R152, R144, R156 ;  /* 0x00000090989c723c */ /* 0x008fe2000004189c */
[----:B------:R-:W2:Y:S11]  /*3690*/  LDSM.16.MT88.4 R152, [R186+0x5000] ;  /* 0x00500000ba98783b */ /* 0x000eb60000004200 */
[----:B------:R-:W-:Y:S04]  /*36a0*/  @!UPT UIADD3 URZ, URZ, URZ, URZ ;  /* 0x0000003f3f3ff290 */ /* 0x000fe8000fffe03f */
[-C--:B0-----:R-:W-:Y:S01]  /*36b0*/  HMMA.16816.F32.BF16 R128, R128, R146.reuse, R132 ;  /* 0x000000928080723c */ /* 0x081fe20000041884 */
[----:B------:R-:W-:Y:S07]  /*36c0*/  LDSM.16.MT88.4 R132, [R186+0x5400] ;  /* 0x00540000ba84783b */ /* 0x000fee0000004200 */
[----:B------:R-:W-:Y:S01]  /*36d0*/  HMMA.16816.F32.BF16 R156, R136, R146, R156 ;  /* 0x00000092889c723c */ /* 0x000fe2000004189c */
[----:B------:R-:W0:Y:S04]  /*36e0*/  LDSM.16.MT88.4 R136, [R8+0x5400] ;  /* 0x005400000888783b */ /* 0x000e280000004200 */
[----:B------:R-:W-:Y:S11]  /*36f0*/  LDSM.16.MT88.4 R144, [R8+0x5800] ;  /* 0x005800000890783b */ /* 0x000ff60000004200 */
[-C--:B-1----:R-:W-:Y:S01]  /*3700*/  HMMA.16816.F32.BF16 R128, R148, R140.reuse, R128 ;  /* 0x0000008c9480723c */ /* 0x082fe20000041880 */
[----:B------:R-:W1:Y:S07]  /*3710*/  LDSM.16.M88.4 R148, [R189+0x8280] ;  /* 0x00828000bd94783b */ /* 0x000e6e0000000200 */
[----:B--2---:R-:W-:Y:S01]  /*3720*/  HMMA.16816.F32.BF16 R156, R152, R140, R156 ;  /* 0x0000008c989c723c */ /* 0x004fe2000004189c */
[----:B------:R-:W2:Y:S11]  /*3730*/  LDSM.16.MT88.4 R152, [R186+0x5800] ;  /* 0x00580000ba98783b */ /* 0x000eb60000004200 */
[----:B------:R-:W-:Y:S04]  /*3740*/  @!UPT UIADD3 URZ, URZ, URZ, URZ ;  /* 0x0000003f3f3ff290 */ /* 0x000fe8000fffe03f */
[-C--:B0-----:R-:W-:Y:S01]  /*3750*/  HMMA.16816.F32.BF16 R128, R136, R142.reuse, R128 ;  /* 0x0000008e8880723c */ /* 0x081fe20000041880 */
[----:B------:R-:W-:Y:S07]  /*3760*/  LDSM.16.MT88.4 R136, [R186+0x5c00] ;  /* 0x005c0000ba88783b */ /* 0x000fee0000004200 */
[----:B------:R-:W-:Y:S01]  /*3770*/  HMMA.16816.F32.BF16 R156, R132, R142, R156 ;  /* 0x0000008e849c723c */ /* 0x000fe2000004189c */
[----:B------:R-:W0:Y:S04]  /*3780*/  LDSM.16.MT88.4 R132, [R8+0x5c00] ;  /* 0x005c00000884783b */ /* 0x000e280000004200 */
[----:B------:R-:W-:Y:S11]  /*3790*/  LDSM.16.M88.4 R140, [R6+0x8300] ;  /* 0x00830000068c783b */ /* 0x000ff60000000200 */
[-C--:B-1----:R-:W-:Y:S01]  /*37a0*/  HMMA.16816.F32.BF16 R128, R144, R148.reuse, R128 ;  /* 0x000000949080723c */ /* 0x082fe20000041880 */
[----:B------:R-:W1:Y:S07]  /*37b0*/  LDSM.16.MT88.4 R144, [R8+0x6000] ;  /* 0x006000000890783b */ /* 0x000e6e0000004200 */
        /* <DEDUP_REMOVED lines=14> */
[----:B------:R-:W0:Y:S07]  /*38a0*/  LDSM.16.MT88.4 R136, [R8+0x6c00] ;  /* 0x006c00000888783b */ /* 0x000e2e0000004200 */
[----:B------:R-:W-:Y:S01]  /*38b0*/  HMMA.16816.F32.BF16 R156, R132, R142, R156 ;  /* 0x0000008e849c723c */ /* 0x000fe2000004189c */
[----:B------:R-:W3:Y:S04]  /*38c0*/  LDSM.16.MT88.4 R132, [R186+0x6c00] ;  /* 0x006c0000ba84783b */ /* 0x000ee80000004200 */
        /* <DEDUP_REMOVED lines=8> */
[----:B---3--:R-:W-:Y:S01]  /*3950*/  HMMA.16816.F32.BF16 R156, R132, R150, R156 ;  /* 0x00000096849c723c */ /* 0x008fe2000004189c */
        /* <DEDUP_REMOVED lines=10> */
[----:B------:R-:W3:Y:S11]  /*3a00*/  LDSM.16.MT88.4 R144, [R186+0x7c00] ;  /* 0x007c0000ba90783b */ /* 0x000ef60000004200 */
[----:B------:R-:W-:Y:S04]  /*3a10*/  @!UPT UIADD3 URZ, URZ, URZ, URZ ;  /* 0x0000003f3f3ff290 */ /* 0x000fe8000fffe03f */
[-C--:B-1----:R-:W-:Y:S08]  /*3a20*/  HMMA.16816.F32.BF16 R128, R140, R148.reuse, R128 ;  /* 0x000000948c80723c */ /* 0x082ff00000041880 */
[----:B--2---:R-:W-:Y:S11]  /*3a30*/  HMMA.16816.F32.BF16 R136, R156, R148, R136 ;  /* 0x000000949c88723c */ /* 0x004ff60000041888 */
[----:B------:R-:W-:Y:S05]  /*3a40*/  @!UPT UIADD3 URZ, URZ, URZ, URZ ;  /* 0x0000003f3f3ff290 */ /* 0x000fea000fffe03f */
[-C--:B0-----:R-:W-:Y:S08]  /*3a50*/  HMMA.16816.F32.BF16 R128, R132, R150.reuse, R128 ;  /* 0x000000968480723c */ /* 0x081ff00000041880 */
[----:B---3--:R-:W-:Y:S11]  /*3a60*/  HMMA.16816.F32.BF16 R136, R144, R150, R136 ;  /* 0x000000969088723c */ /* 0x008ff60000041888 */
[----:B------:R-:W-:Y:S05]  /*3a70*/  @!UPT UIADD3 URZ, URZ, URZ, URZ ;  /* 0x0000003f3f3ff290 */ /* 0x000fea000fffe03f */
[----:B------:R-:W-:Y:S02]  /*3a80*/  FMUL R132, R128, c[0x0][0x188] ;  /* 0x0000620080847a20 */ /* 0x000fe40000400000 */
[----:B------:R-:W-:Y:S02]  /*3a90*/  FMUL R133, R129, c[0x0][0x188] ;  /* 0x0000620081857a20 */ /* 0x000fe40000400000 */
[----:B------:R-:W-:Y:S02]  /*3aa0*/  FMUL R134, R130, c[0x0][0x188] ;  /* 0x0000620082867a20 */ /* 0x000fe40000400000 */
[----:B------:R-:W-:Y:S02]  /*3ab0*/  FMUL R135, R131, c[0x0][0x188] ;  /* 0x0000620083877a20 */ /* 0x000fe40000400000 */
[----:B------:R-:W-:Y:S02]  /*3ac0*/  FMUL R140, R136, c[0x0][0x188] ;  /* 0x00006200888c7a20 */ /* 0x000fe40000400000 */
[----:B------:R-:W-:-:S02]  /*3ad0*/  FMUL R141, R137, c[0x0][0x188] ;  /* 0x00006200898d7a20 */ /* 0x000fc40000400000 */
[----:B------:R-:W-:Y:S02]  /*3ae0*/  FMUL R142, R138, c[0x0][0x188] ;  /* 0x000062008a8e7a20 */ /* 0x000fe40000400000 */
[----:B------:R-:W-:Y:S01]  /*3af0*/  FMUL R143, R139, c[0x0][0x188] ;  /* 0x000062008b8f7a20 */ /* 0x000fe20000400000 */
[----:B------:R-:W-:Y:S02]  /*3b00*/  FMNMX R132, R132, R133, !PT ;  /* 0x0000008584847209 */ /* 0x000fe40007800000 */
[----:B------:R-:W-:Y:S02]  /*3b10*/  FMNMX R134, R134, R135, !PT ;  /* 0x0000008786867209 */ /* 0x000fe40007800000 */
[----:B------:R-:W-:Y:S02]  /*3b20*/  FMNMX R140, R140, R141, !PT ;  /* 0x0000008d8c8c7209 */ /* 0x000fe40007800000 */
[----:B------:R-:W-:Y:S01]  /*3b30*/  FMNMX R142, R142, R143, !PT ;  /* 0x0000008f8e8e7209 */ /* 0x000fe20007800000 */
[----:B------:R-:W0:Y:S04]  /*3b40*/  SHFL.BFLY PT, R133, R132, 0x2, 0x1f ;  /* 0x0c401f0084857f89 */ /* 0x000e2800000e0000 */
[----:B------:R-:W1:Y:S04]  /*3b50*/  SHFL.BFLY PT, R135, R134, 0x2, 0x1f ;  /* 0x0c401f0086877f89 */ /* 0x000e6800000e0000 */
[----:B------:R-:W2:Y:S04]  /*3b60*/  SHFL.BFLY PT, R141, R140, 0x2, 0x1f ;  /* 0x0c401f008c8d7f89 */ /* 0x000ea800000e0000 */
[----:B------:R-:W3:Y:S01]  /*3b70*/  SHFL.BFLY PT, R143, R142, 0x2, 0x1f ;  /* 0x0c401f008e8f7f89 */ /* 0x000ee200000e0000 */
[----:B0-----:R-:W-:-:S02]  /*3b80*/  FMNMX R133, R132, R133, !PT ;  /* 0x0000008584857209 */ /* 0x001fc40007800000 */
[----:B-1----:R-:W-:Y:S02]  /*3b90*/  FMNMX R135, R134, R135, !PT ;  /* 0x0000008786877209 */ /* 0x002fe40007800000 */
[----:B--2---:R-:W-:Y:S02]  /*3ba0*/  FMNMX R141, R140, R141, !PT ;  /* 0x0000008d8c8d7209 */ /* 0x004fe40007800000 */
[----:B---3--:R-:W-:Y:S01]  /*3bb0*/  FMNMX R143, R142, R143, !PT ;  /* 0x0000008f8e8f7209 */ /* 0x008fe20007800000 */
[----:B------:R-:W0:Y:S04]  /*3bc0*/  SHFL.BFLY PT, R144, R133, 0x1, 0x1f ;  /* 0x0c201f0085907f89 */ /* 0x000e2800000e0000 */
[----:B------:R-:W1:Y:S04]  /*3bd0*/  SHFL.BFLY PT, R146, R135, 0x1, 0x1f ;  /* 0x0c201f0087927f89 */ /* 0x000e6800000e0000 */
[----:B------:R-:W2:Y:S04]  /*3be0*/  SHFL.BFLY PT, R148, R141, 0x1, 0x1f ;  /* 0x0c201f008d947f89 */ /* 0x000ea800000e0000 */
[----:B------:R-:W3:Y:S01]  /*3bf0*/  SHFL.BFLY PT, R132, R143, 0x1, 0x1f ;  /* 0x0c201f008f847f89 */ /* 0x000ee200000e0000 */
[----:B0-----:R-:W-:-:S03]  /*3c00*/  FMNMX R144, R133, R144, !PT ;  /* 0x0000009085907209 */ /* 0x001fc60007800000 */
[----:B------:R-:W-:Y:S01]  /*3c10*/  BAR.SYNC.DEFER_BLOCKING 0x0 ;  /* 0x0000000000007b1d */ /* 0x000fe20000010000 */
[----:B-1----:R-:W-:Y:S02]  /*3c20*/  FMNMX R146, R135, R146, !PT ;  /* 0x0000009287927209 */ /* 0x002fe40007800000 */
[----:B--2---:R-:W-:Y:S02]  /*3c30*/  FMNMX R148, R141, R148, !PT ;  /* 0x000000948d947209 */ /* 0x004fe40007800000 */
[----:B---3--:R-:W-:Y:S01]  /*3c40*/  FMNMX R132, R143, R132, !PT ;  /* 0x000000848f847209 */ /* 0x008fe20007800000 */
[----:B------:R-:W-:Y:S04]  /*3c50*/  @P0 STS [R15+0x8000], R144 ;  /* 0x008000900f000388 */ /* 0x000fe80000000800 */
[----:B------:R-:W-:Y:S04]  /*3c60*/  @P0 STS [R15+0x8040], R146 ;  /* 0x008040920f000388 */ /* 0x000fe80000000800 */
[----:B------:R-:W-:Y:S04]  /*3c70*/  @P0 STS [R15+0x8080], R148 ;  /* 0x008080940f000388 */ /* 0x000fe80000000800 */
[----:B------:R-:W-:Y:S04]  /*3c80*/  @P0 STS [R15+0x80c0], R132 ;  /* 0x0080c0840f000388 */ /* 0x000fe80000000800 */
[----:B------:R-:W-:Y:S06]  /*3c90*/  BAR.SYNC.DEFER_BLOCKING 0x0 ;  /* 0x0000000000007b1d */ /* 0x000fec0000010000 */
[----:B------:R-:W0:Y:S04]  /*3ca0*/  @!P2 LDS R11, [R188.X4+0x8000] ;  /* 0x00800000bc0ba984 */ /* 0x000e280000004800 */
[----:B0-----:R-:W0:Y:S02]  /*3cb0*/  SHFL.BFLY PT, R134, R11, 0x1, 0x1f ;  /* 0x0c201f000b867f89 */ /* 0x001e2400000e0000 */
[----:B0-----:R-:W-:-:S05]  /*3cc0*/  FMNMX R135, R11, R134, !PT ;  /* 0x000000860b877209 */ /* 0x001fca0007800000 */
[----:B------:R-:W-:Y:S04]  /*3cd0*/  @P1 STS [R188.X4+0x8000], R135 ;  /* 0x00800087bc001388 */ /* 0x000fe80000004800 */
[----:B------:R-:W-:Y:S06]  /*3ce0*/  BAR.SYNC.DEFER_BLOCKING 0x0 ;  /* 0x0000000000007b1d */ /* 0x000fec0000010000 */
[----:B------:R-:W0:Y:S04]  /*3cf0*/  LDS R141, [R187+0x8000] ;  /* 0x00800000bb8d7984 */ /* 0x000e280000000800 */
[----:B------:R-:W1:Y:S04]  /*3d00*/  LDS R134, [R187+0x8040] ;  /* 0x00804000bb867984 */ /* 0x000e680000000800 */
[----:B------:R-:W2:Y:S04]  /*3d10*/  LDS R133, [R187+0x8080] ;  /* 0x00808000bb857984 */ /* 0x000ea80000000800 */
[----:B------:R-:W3:Y:S01]  /*3d20*/  LDS R155, [R187+0x80c0] ;  /* 0x0080c000bb9b7984 */ /* 0x000ee20000000800 */
[----:B0-----:R-:W-:-:S02]  /*3d30*/  FMNMX R152, R141, R2, !PT ;  /* 0x000000028d987209 */ /* 0x001fc40007800000 */
[----:B-1----:R-:W-:-:S03]  /*3d40*/  FMNMX R153, R134, R3, !PT ;  /* 0x0000000386997209 */ /* 0x002fc60007800000 */
[--C-:B------:R-:W-:Y:S01]  /*3d50*/  FFMA R128, R128, c[0x0][0x188], -R152.reuse ;  /* 0x0000620080807a23 */ /* 0x100fe20000000898 */
[----:B--2---:R-:W-:Y:S01]  /*3d60*/  FMNMX R154, R133, R16, !PT ;  /* 0x00000010859a7209 */ /* 0x004fe20007800000 */
[----:B------:R-:W-:Y:S01]  /*3d70*/  FFMA R129, R129, c[0x0][0x188], -R152 ;  /* 0x0000620081817a23 */ /* 0x000fe20000000898 */
[----:B---3--:R-:W-:Y:S01]  /*3d80*/  FMNMX R155, R155, R4, !PT ;  /* 0x000000049b9b7209 */ /* 0x008fe20007800000 */
[--C-:B------:R-:W-:Y:S02]  /*3d90*/  FFMA R130, R130, c[0x0][0x188], -R153.reuse ;  /* 0x0000620082827a23 */ /* 0x100fe40000000899 */
[----:B------:R-:W-:Y:S02]  /*3da0*/  FFMA R131, R131, c[0x0][0x188], -R153 ;  /* 0x0000620083837a23 */ /* 0x000fe40000000899 */
[--C-:B------:R-:W-:Y:S02]  /*3db0*/  FFMA R136, R136, c[0x0][0x188], -R154.reuse ;  /* 0x0000620088887a23 */ /* 0x100fe4000000089a */
[----:B------:R-:W-:-:S02]  /*3dc0*/  FFMA R137, R137, c[0x0][0x188], -R154 ;  /* 0x0000620089897a23 */ /* 0x000fc4000000089a */
[--C-:B------:R-:W-:Y:S02]  /*3dd0*/  FFMA R138, R138, c[0x0][0x188], -R155.reuse ;  /* 0x000062008a8a7a23 */ /* 0x100fe4000000089b */
[----:B------:R-:W-:Y:S02]  /*3de0*/  FFMA R139, R139, c[0x0][0x188], -R155 ;  /* 0x000062008b8b7a23 */ /* 0x000fe4000000089b */
[----:B------:R-:W-:Y:S02]  /*3df0*/  FMUL R128, R128, 1.4426950216293334961 ;  /* 0x3fb8aa3b80807820 */ /* 0x000fe40000400000 */
[----:B------:R-:W-:Y:S02]  /*3e00*/  FMUL R129, R129, 1.4426950216293334961 ;  /* 0x3fb8aa3b81817820 */ /* 0x000fe40000400000 */
[----:B------:R-:W-:Y:S02]  /*3e10*/  FMUL R130, R130, 1.4426950216293334961 ;  /* 0x3fb8aa3b82827820 */ /* 0x000fe40000400000 */
[----:B------:R-:W-:-:S02]  /*3e20*/  FMUL R131, R131, 1.4426950216293334961 ;  /* 0x3fb8aa3b83837820 */ /* 0x000fc40000400000 */
[----:B------:R-:W-:Y:S02]  /*3e30*/  FMUL R136, R136, 1.4426950216293334961 ;  /* 0x3fb8aa3b88887820 */ /* 0x000fe40000400000 */
[----:B------:R-:W-:Y:S02]  /*3e40*/  FMUL R137, R137, 1.4426950216293334961 ;  /* 0x3fb8aa3b89897820 */ /* 0x000fe40000400000 */
[----:B------:R-:W-:Y:S02]  /*3e50*/  FMUL R138, R138, 1.4426950216293334961 ;  /* 0x3fb8aa3b8a8a7820 */ /* 0x000fe40000400000 */
[----:B------:R-:W-:Y:S01]  /*3e60*/  FMUL R139, R139, 1.4426950216293334961 ;  /* 0x3fb8aa3b8b8b7820 */ /* 0x000fe20000400000 */
[----:B------:R-:W-:Y:S08]  /*3e70*/  MUFU.EX2 R128, R128 ;  /* 0x0000008000807308 */ /* 0x000ff00000000800 */
[----:B------:R-:W0:Y:S08]  /*3e80*/  MUFU.EX2 R129, R129 ;  /* 0x0000008100817308 */ /* 0x000e300000000800 */
[----:B------:R-:W-:Y:S08]  /*3e90*/  MUFU.EX2 R130, R130 ;  /* 0x0000008200827308 */ /* 0x000ff00000000800 */
[----:B------:R-:W1:Y:S08]  /*3ea0*/  MUFU.EX2 R135, R131 ;  /* 0x0000008300877308 */ /* 0x000e700000000800 */
[----:B------:R-:W-:Y:S08]  /*3eb0*/  MUFU.EX2 R150, R136 ;  /* 0x0000008800967308 */ /* 0x000ff00000000800 */
[----:B------:R-:W2:Y:S08]  /*3ec0*/  MUFU.EX2 R151, R137 ;  /* 0x0000008900977308 */ /* 0x000eb00000000800 */
[----:B------:R-:W-:Y:S08]  /*3ed0*/  MUFU.EX2 R157, R138 ;  /* 0x0000008a009d7308 */ /* 0x000ff00000000800 */
[----:B------:R-:W3:Y:S01]  /*3ee0*/  MUFU.EX2 R156, R139 ;  /* 0x0000008b009c7308 */ /* 0x000ee20000000800 */
[----:B0-----:R-:W-:-:S02]  /*3ef0*/  FADD R140, R128, R129 ;  /* 0x00000081808c7221 */ /* 0x001fc40000000000 */
[----:B-1----:R-:W-:Y:S02]  /*3f00*/  FADD R141, R130, R135 ;  /* 0x00000087828d7221 */ /* 0x002fe40000000000 */
[----:B--2---:R-:W-:Y:S01]  /*3f10*/  FADD R142, R150, R151 ;  /* 0x00000097968e7221 */ /* 0x004fe20000000000 */
[----:B------:R-:W0:Y:S04]  /*3f20*/  SHFL.BFLY PT, R131, R140, 0x2, 0x1f ;  /* 0x0c401f008c837f89 */ /* 0x000e2800000e0000 */
[----:B------:R-:W1:Y:S01]  /*3f30*/  SHFL.BFLY PT, R134, R141, 0x2, 0x1f ;  /* 0x0c401f008d867f89 */ /* 0x000e6200000e0000 */
[----:B---3--:R-:W-:-:S03]  /*3f40*/  FADD R132, R157, R156 ;  /* 0x0000009c9d847221 */ /* 0x008fc60000000000 */
[----:B------:R-:W2:Y:S04]  /*3f50*/  SHFL.BFLY PT, R137, R142, 0x2, 0x1f ;  /* 0x0c401f008e897f89 */ /* 0x000ea800000e0000 */
[----:B------:R-:W3:Y:S01]  /*3f60*/  SHFL.BFLY PT, R133, R132, 0x2, 0x1f ;  /* 0x0c401f0084857f89 */ /* 0x000ee200000e0000 */
[----:B0-----:R-:W-:Y:S02]  /*3f70*/  FADD R131, R140, R131 ;  /* 0x000000838c837221 */ /* 0x001fe40000000000 */
[----:B-1----:R-:W-:-:S03]  /*3f80*/  FADD R134, R141, R134 ;  /* 0x000000868d867221 */ /* 0x002fc60000000000 */
[----:B------:R-:W0:Y:S01]  /*3f90*/  SHFL.BFLY PT, R144, R131, 0x1, 0x1f ;  /* 0x0c201f0083907f89 */ /* 0x000e2200000e0000 */
[----:B--2---:R-:W-:Y:S02]  /*3fa0*/  FADD R136, R142, R137 ;  /* 0x000000898e887221 */ /* 0x004fe40000000000 */
[----:B---3--:R-:W-:Y:S01]  /*3fb0*/  FADD R133, R132, R133 ;  /* 0x0000008584857221 */ /* 0x008fe20000000000 */
[----:B------:R-:W1:Y:S04]  /*3fc0*/  SHFL.BFLY PT, R137, R134, 0x1, 0x1f ;  /* 0x0c201f0086897f89 */ /* 0x000e6800000e0000 */
[----:B------:R-:W2:Y:S04]  /*3fd0*/  SHFL.BFLY PT, R139, R136, 0x1, 0x1f ;  /* 0x0c201f00888b7f89 */ /* 0x000ea800000e0000 */
[----:B------:R-:W3:Y:S01]  /*3fe0*/  SHFL.BFLY PT, R138, R133, 0x1, 0x1f ;  /* 0x0c201f00858a7f89 */ /* 0x000ee200000e0000 */
[----:B0-----:R-:W-:-:S03]  /*3ff0*/  FADD R144, R131, R144 ;  /* 0x0000009083907221 */ /* 0x001fc60000000000 */
[----:B------:R-:W-:Y:S01]  /*4000*/  BAR.SYNC.DEFER_BLOCKING 0x0 ;  /* 0x0000000000007b1d */ /* 0x000fe20000010000 */
[----:B-1----:R-:W-:Y:S02]  /*4010*/  FADD R146, R134, R137 ;  /* 0x0000008986927221 */ /* 0x002fe40000000000 */
[----:B--2---:R-:W-:Y:S02]  /*4020*/  FADD R148, R136, R139 ;  /* 0x0000008b88947221 */ /* 0x004fe40000000000 */
[----:B---3--:R-:W-:Y:S01]  /*4030*/  FADD R158, R133, R138 ;  /* 0x0000008a859e7221 */ /* 0x008fe20000000000 */
[----:B------:R-:W-:Y:S04]  /*4040*/  @P0 STS [R15+0x8000], R144 ;  /* 0x008000900f000388 */ /* 0x000fe80000000800 */
[----:B------:R-:W-:Y:S04]  /*4050*/  @P0 STS [R15+0x8040], R146 ;  /* 0x008040920f000388 */ /* 0x000fe80000000800 */
[----:B------:R-:W-:Y:S04]  /*4060*/  @P0 STS [R15+0x8080], R148 ;  /* 0x008080940f000388 */ /* 0x000fe80000000800 */
[----:B------:R-:W-:Y:S04]  /*4070*/  @P0 STS [R15+0x80c0], R158 ;  /* 0x0080c09e0f000388 */ /* 0x000fe80000000800 */
[----:B------:R-:W-:Y:S06]  /*4080*/  BAR.SYNC.DEFER_BLOCKING 0x0 ;  /* 0x0000000000007b1d */ /* 0x000fec0000010000 */
[----:B------:R-:W0:Y:S04]  /*4090*/  @!P2 LDS R12, [R188.X4+0x8000] ;  /* 0x00800000bc0ca984 */ /* 0x000e280000004800 */
[----:B0-----:R-:W0:Y:S02]  /*40a0*/  SHFL.BFLY PT, R131, R12, 0x1, 0x1f ;  /* 0x0c201f000c837f89 */ /* 0x001e2400000e0000 */
[----:B0-----:R-:W-:-:S05]  /*40b0*/  FADD R145, R12, R131 ;  /* 0x000000830c917221 */ /* 0x001fca0000000000 */
[----:B------:R0:W-:Y:S01]  /*40c0*/  @P1 STS [R188.X4+0x8000], R145 ;  /* 0x00800091bc001388 */ /* 0x0001e20000004800 */
[----:B------:R-:W-:-:S03]  /*40d0*/  IMAD.WIDE R132, R10, 0x2, R180 ;  /* 0x000000020a847825 */ /* 0x000fc600078e02b4 */
[----:B------:R-:W-:Y:S01]  /*40e0*/  BAR.SYNC.DEFER_BLOCKING 0x0 ;  /* 0x0000000000007b1d */ /* 0x000fe20000010000 */
[----:B------:R-:W-:-:S04]  /*40f0*/  IMAD.WIDE R140, R10, 0x2, R176 ;  /* 0x000000020a8c7825 */ /* 0x000fc800078e02b0 */
[----:B------:R-:W-:-:S04]  /*4100*/  IMAD.WIDE R138, R10, 0x2, R174 ;  /* 0x000000020a8a7825 */ /* 0x000fc800078e02ae */
[----:B------:R-:W-:-:S04]  /*4110*/  IMAD.WIDE R142, R10, 0x2, R178 ;  /* 0x000000020a8e7825 */ /* 0x000fc800078e02b2 */
[----:B------:R-:W-:-:S04]  /*4120*/  IMAD.WIDE R136, R10, 0x2, R172 ;  /* 0x000000020a887825 */ /* 0x000fc800078e02ac */
[----:B------:R-:W-:-:S04]  /*4130*/  IMAD.WIDE R146, R10, 0x2, R170 ;  /* 0x000000020a927825 */ /* 0x000fc800078e02aa */
[C---:B0-----:R-:W-:Y:S01]  /*4140*/  IMAD.WIDE R144, R10.reuse, 0x2, R166 ;  /* 0x000000020a907825 */ /* 0x041fe200078e02a6 */
[----:B------:R0:W2:Y:S04]  /*4150*/  LDG.E.U16 R134, [R140.64] ;  /* 0x000000048c867981 */ /* 0x0000a8000c1e1500 */
[----:B------:R1:W3:Y:S04]  /*4160*/  LDG.E.U16 R131, [R138.64] ;  /* 0x000000048a837981 */ /* 0x0002e8000c1e1500 */
[----:B------:R4:W5:Y:S01]  /*4170*/  LDG.E.U16 R133, [R132.64] ;  /* 0x0000000484857981 */ /* 0x000962000c1e1500 */
[----:B0-----:R-:W-:-:S03]  /*4180*/  IMAD.WIDE R140, R10, 0x2, R164 ;  /* 0x000000020a8c7825 */ /* 0x001fc600078e02a4 */
[----:B------:R0:W5:Y:S01]  /*4190*/  LDG.E.U16 R136, [R136.64] ;  /* 0x0000000488887981 */ /* 0x000162000c1e1500 */
[----:B-1----:R-:W-:-:S03]  /*41a0*/  IMAD.WIDE R138, R10, 0x2, R168 ;  /* 0x000000020a8a7825 */ /* 0x002fc600078e02a8 */
[----:B------:R1:W5:Y:S04]  /*41b0*/  LDG.E.U16 R140, [R140.64] ;  /* 0x000000048c8c7981 */ /* 0x000368000c1e1500 */
[----:B----4-:R4:W5:Y:S04]  /*41c0*/  LDG.E.U16 R132, [R142.64] ;  /* 0x000000048e847981 */ /* 0x010968000c1e1500 */
[----:B------:R1:W5:Y:S04]  /*41d0*/  LDG.E.U16 R138, [R138.64] ;  /* 0x000000048a8a7981 */ /* 0x000368000c1e1500 */
[----:B0-----:R0:W5:Y:S01]  /*41e0*/  LDG.E.U16 R137, [R146.64] ;  /* 0x0000000492897981 */ /* 0x001162000c1e1500 */
[----:B----4-:R-:W-:-:S03]  /*41f0*/  IMAD.WIDE R142, R10, 0x2, R162 ;  /* 0x000000020a8e7825 */ /* 0x010fc600078e02a2 */
[----:B-1----:R1:W4:Y:S04]  /*4200*/  LDG.E.U16 R139, [R144.64] ;  /* 0x00000004908b7981 */ /* 0x002328000c1e1500 */
[----:B------:R1:W4:Y:S01]  /*4210*/  LDG.E.U16 R141, [R142.64] ;  /* 0x000000048e8d7981 */ /* 0x000322000c1e1500 */
[----:B0-----:R-:W-:-:S04]  /*4220*/  IMAD.WIDE R146, R10, 0x2, R32 ;  /* 0x000000020a927825 */ /* 0x001fc800078e0220 */
[C---:B-1----:R-:W-:Y:S01]  /*4230*/  IMAD.WIDE R144, R10.reuse, 0x2, R62 ;  /* 0x000000020a907825 */ /* 0x042fe200078e023e */
[----:B------:R0:W4:Y:S03]  /*4240*/  LDG.E.U16 R217, [R146.64] ;  /* 0x0000000492d97981 */ /* 0x000126000c1e1500 */
[C---:B------:R-:W-:Y:S01]  /*4250*/  IMAD.WIDE R142, R10.reuse, 0x2, R160 ;  /* 0x000000020a8e7825 */ /* 0x040fe200078e02a0 */
[----:B------:R1:W4:Y:S03]  /*4260*/  LDG.E.U16 R216, [R144.64] ;  /* 0x0000000490d87981 */ /* 0x000326000c1e1500 */
[C---:B------:R-:W-:Y:S01]  /*4270*/  IMAD.WIDE R148, R10.reuse, 0x2, R34 ;  /* 0x000000020a947825 */ /* 0x040fe200078e0222 */
[----:B------:R1:W4:Y:S03]  /*4280*/  LDG.E.U16 R159, [R142.64] ;  /* 0x000000048e9f7981 */ /* 0x000326000c1e1500 */
[----:B0-----:R-:W-:-:S02]  /*4290*/  IMAD.WIDE R146, R10, 0x2, R38 ;  /* 0x000000020a927825 */ /* 0x001fc400078e0226 */
[----:B------:R0:W4:Y:S02]  /*42a0*/  LDG.E.U16 R148, [R148.64] ;  /* 0x0000000494947981 */ /* 0x000124000c1e1500 */
[C---:B-1----:R-:W-:Y:S02]  /*42b0*/  IMAD.WIDE R144, R10.reuse, 0x2, R22 ;  /* 0x000000020a907825 */ /* 0x042fe400078e0216 */
[----:B------:R1:W4:Y:S02]  /*42c0*/  LDG.E.U16 R223, [R146.64] ;  /* 0x0000000492df7981 */ /* 0x000324000c1e1500 */
[C---:B------:R-:W-:Y:S02]  /*42d0*/  IMAD.WIDE R142, R10.reuse, 0x2, R36 ;  /* 0x000000020a8e7825 */ /* 0x040fe400078e0224 */
[----:B------:R1:W4:Y:S04]  /*42e0*/  LDG.E.U16 R222, [R144.64] ;  /* 0x0000000490de7981 */ /* 0x000328000c1e1500 */
[----:B0-----:R0:W4:Y:S01]  /*42f0*/  LDG.E.U16 R149, [R142.64] ;  /* 0x000000048e957981 */ /* 0x001122000c1e1500 */
[----:B-1----:R-:W-:-:S04]  /*4300*/  IMAD.WIDE R146, R10, 0x2, R24 ;  /* 0x000000020a927825 */ /* 0x002fc800078e0218 */
[C---:B------:R-:W-:Y:S01]  /*4310*/  IMAD.WIDE R144, R10.reuse, 0x2, R42 ;  /* 0x000000020a907825 */ /* 0x040fe200078e022a */
[----:B------:R1:W4:Y:S03]  /*4320*/  LDG.E.U16 R230, [R146.64] ;  /* 0x0000000492e67981 */ /* 0x000326000c1e1500 */
[C---:B0-----:R-:W-:Y:S01]  /*4330*/  IMAD.WIDE R142, R10.reuse, 0x2, R40 ;  /* 0x000000020a8e7825 */ /* 0x041fe200078e0228 */
[----:B------:R0:W4:Y:S04]  /*4340*/  LDG.E.U16 R227, [R144.64] ;  /* 0x0000000490e37981 */ /* 0x000128000c1e1500 */
[----:B------:R0:W4:Y:S01]  /*4350*/  LDG.E.U16 R226, [R142.64] ;  /* 0x000000048ee27981 */ /* 0x000122000c1e1500 */
[----:B-1----:R-:W-:-:S04]  /*4360*/  IMAD.WIDE R146, R10, 0x2, R48 ;  /* 0x000000020a927825 */ /* 0x002fc800078e0230 */
[C---:B0-----:R-:W-:Y:S01]  /*4370*/  IMAD.WIDE R144, R10.reuse, 0x2, R46 ;  /* 0x000000020a907825 */ /* 0x041fe200078e022e */
[----:B------:R0:W4:Y:S03]  /*4380*/  LDG.E.U16 R235, [R146.64] ;  /* 0x0000000492eb7981 */ /* 0x000126000c1e1500 */
[C---:B------:R-:W-:Y:S01]  /*4390*/  IMAD.WIDE R142, R10.reuse, 0x2, R44 ;  /* 0x000000020a8e7825 */ /* 0x040fe200078e022c */
[----:B------:R1:W4:Y:S04]  /*43a0*/  LDG.E.U16 R234, [R144.64] ;  /* 0x0000000490ea7981 */ /* 0x000328000c1e1500 */
[----:B------:R1:W4:Y:S01]  /*43b0*/  LDG.E.U16 R231, [R142.64] ;  /* 0x000000048ee77981 */ /* 0x000322000c1e1500 */
[----:B0-----:R-:W-:-:S04]  /*43c0*/  IMAD.WIDE R146, R10, 0x2, R52 ;  /* 0x000000020a927825 */ /* 0x001fc800078e0234 */
[C---:B-1----:R-:W-:Y:S01]  /*43d0*/  IMAD.WIDE R144, R10.reuse, 0x2, R50 ;  /* 0x000000020a907825 */ /* 0x042fe200078e0232 */
        /* <DEDUP_REMOVED lines=11> */
[C---:B-1----:R-:W-:Y:S02]  /*4490*/  IMAD.WIDE R144, R10.reuse, 0x2, R60 ;  /* 0x000000020a907825 */ /* 0x042fe400078e023c */
[----:B------:R-:W4:Y:S02]  /*44a0*/  LDG.E.U16 R146, [R146.64] ;  /* 0x0000000492927981 */ /* 0x000f24000c1e1500 */
[----:B------:R-:W-:Y:S02]  /*44b0*/  IMAD.WIDE R142, R10, 0x2, R58 ;  /* 0x000000020a8e7825 */ /* 0x000fe400078e023a */
[----:B------:R-:W4:Y:S04]  /*44c0*/  LDG.E.U16 R144, [R144.64] ;  /* 0x0000000490907981 */ /* 0x000f28000c1e1500 */
[----:B------:R0:W4:Y:S01]  /*44d0*/  LDG.E.U16 R142, [R142.64] ;  /* 0x000000048e8e7981 */ /* 0x000122000c1e1500 */
[----:B------:R-:W-:-:S04]  /*44e0*/  FADD R2, -R152, R2 ;  /* 0x0000000298027221 */ /* 0x000fc80000000100 */
[----:B------:R-:W-:Y:S01]  /*44f0*/  FMUL R2, R2, 1.4426950216293334961 ;  /* 0x3fb8aa3b02027820 */ /* 0x000fe20000400000 */
[----:B------:R-:W-:Y:S02]  /*4500*/  F2FP.BF16.PACK_AB R128, R129, R128 ;  /* 0x000000808180723e */ /* 0x000fe400000010ff */
[----:B------:R-:W-:Y:S01]  /*4510*/  F2FP.BF16.PACK_AB R129, R156, R157 ;  /* 0x0000009d9c81723e */ /* 0x000fe200000010ff */
[----:B------:R1:W1:Y:S01]  /*4520*/  MUFU.EX2 R158, R2 ;  /* 0x00000002009e7308 */ /* 0x0002620000000800 */
[----:B0-----:R-:W0:Y:S04]  /*4530*/  LDS R143, [R187+0x8000] ;  /* 0x00800000bb8f7984 */ /* 0x001e280000000800 */
[----:B------:R-:W-:Y:S04]  /*4540*/  LDS R156, [R187+0x8080] ;  /* 0x00808000bb9c7984 */ /* 0x000fe80000000800 */
[----:B-1----:R-:W-:Y:S04]  /*4550*/  LDS R2, [R187+0x8040] ;  /* 0x00804000bb027984 */ /* 0x002fe80000000800 */
[----:B------:R-:W-:Y:S04]  /*4560*/  LDS R157, [R187+0x80c0] ;  /* 0x0080c000bb9d7984 */ /* 0x000fe80000000800 */
[----:B------:R-:W-:Y:S01]  /*4570*/  BAR.SYNC.DEFER_BLOCKING 0x0 ;  /* 0x0000000000007b1d */ /* 0x000fe20000010000 */
[----:B------:R-:W-:-:S02]  /*4580*/  F2FP.BF16.PACK_AB R130, R135, R130 ;  /* 0x000000828782723e */ /* 0x000fc400000010ff */
[----:B------:R-:W-:Y:S01]  /*4590*/  F2FP.BF16.PACK_AB R150, R151, R150 ;  /* 0x000000969796723e */ /* 0x000fe200000010ff */
[----:B------:R-:W-:-:S04]  /*45a0*/  FADD R3, -R153, R3 ;  /* 0x0000000399037221 */ /* 0x000fc80000000100 */
[----:B------:R-:W-:Y:S02]  /*45b0*/  FMUL R3, R3, 1.4426950216293334961 ;  /* 0x3fb8aa3b03037820 */ /* 0x000fe40000400000 */
[----:B0-----:R-:W-:-:S04]  /*45c0*/  FFMA R184, R158, R184, R143 ;  /* 0x000000b89eb87223 */ /* 0x001fc8000000008f */
[----:B------:R-:W0:Y:S01]  /*45d0*/  MUFU.EX2 R3, R3 ;  /* 0x0000000300037308 */ /* 0x000e220000000800 */
[----:B------:R-:W-:Y:S01]  /*45e0*/  IADD3 R5, R5, 0x10, RZ ;  /* 0x0000001005057810 */ /* 0x000fe20007ffe0ff */
[----:B------:R-:W-:-:S03]  /*45f0*/  FMUL R116, R158, R116 ;  /* 0x000000749e747220 */ /* 0x000fc60000400000 */
[----:B------:R-:W-:Y:S01]  /*4600*/  ISETP.GE.AND P3, PT, R5, c[0x0][0x1d0], PT ;  /* 0x0000740005007a0c */ /* 0x000fe20003f66270 */
[C---:B------:R-:W-:Y:S02]  /*4610*/  FMUL R117, R158.reuse, R117 ;  /* 0x000000759e757220 */ /* 0x040fe40000400000 */
[C---:B------:R-:W-:Y:S02]  /*4620*/  FMUL R72, R158.reuse, R72 ;  /* 0x000000489e487220 */ /* 0x040fe40000400000 */
[C---:B------:R-:W-:Y:S02]  /*4630*/  FMUL R73, R158.reuse, R73 ;  /* 0x000000499e497220 */ /* 0x040fe40000400000 */
[C---:B------:R-:W-:Y:S02]  /*4640*/  FMUL R68, R158.reuse, R68 ;  /* 0x000000449e447220 */ /* 0x040fe40000400000 */
[----:B------:R-:W-:Y:S02]  /*4650*/  FMUL R69, R158, R69 ;  /* 0x000000459e457220 */ /* 0x000fe40000400000 */
[----:B0-----:R-:W-:-:S02]  /*4660*/  FMUL R118, R3, R118 ;  /* 0x0000007603767220 */ /* 0x001fc40000400000 */
[C---:B------:R-:W-:Y:S02]  /*4670*/  FMUL R119, R3.reuse, R119 ;  /* 0x0000007703777220 */ /* 0x040fe40000400000 */
[C---:B------:R-:W-:Y:S02]  /*4680*/  FMUL R74, R3.reuse, R74 ;  /* 0x0000004a034a7220 */ /* 0x040fe40000400000 */
[C---:B------:R-:W-:Y:S02]  /*4690*/  FMUL R75, R3.reuse, R75 ;  /* 0x0000004b034b7220 */ /* 0x040fe40000400000 */
[C---:B------:R-:W-:Y:S02]  /*46a0*/  FMUL R70, R3.reuse, R70 ;  /* 0x0000004603467220 */ /* 0x040fe40000400000 */
[----:B------:R-:W-:Y:S02]  /*46b0*/  FMUL R71, R3, R71 ;  /* 0x0000004703477220 */ /* 0x000fe40000400000 */
[----:B------:R-:W-:-:S02]  /*46c0*/  FMUL R64, R158, R64 ;  /* 0x000000409e407220 */ /* 0x000fc40000400000 */
[C---:B------:R-:W-:Y:S02]  /*46d0*/  FMUL R65, R158.reuse, R65 ;  /* 0x000000419e417220 */ /* 0x040fe40000400000 */
[C---:B------:R-:W-:Y:S02]  /*46e0*/  FMUL R66, R3.reuse, R66 ;  /* 0x0000004203427220 */ /* 0x040fe40000400000 */
[C---:B------:R-:W-:Y:S02]  /*46f0*/  FMUL R67, R3.reuse, R67 ;  /* 0x0000004303437220 */ /* 0x040fe40000400000 */
[C---:B------:R-:W-:Y:S02]  /*4700*/  FMUL R124, R158.reuse, R124 ;  /* 0x0000007c9e7c7220 */ /* 0x040fe40000400000 */
[----:B------:R-:W-:Y:S02]  /*4710*/  FMUL R125, R158, R125 ;  /* 0x0000007d9e7d7220 */ /* 0x000fe40000400000 */
[----:B------:R-:W-:-:S02]  /*4720*/  FMUL R126, R3, R126 ;  /* 0x0000007e037e7220 */ /* 0x000fc40000400000 */
[----:B------:R-:W-:Y:S02]  /*4730*/  FMUL R127, R3, R127 ;  /* 0x0000007f037f7220 */ /* 0x000fe40000400000 */
[----:B------:R-:W-:Y:S01]  /*4740*/  FMUL R76, R158, R76 ;  /* 0x0000004c9e4c7220 */ /* 0x000fe20000400000 */
[----:B--2---:R-:W-:Y:S04]  /*4750*/  STS.U16 [R14+0x8400], R134 ;  /* 0x008400860e007388 */ /* 0x004fe80000000400 */
[----:B---3--:R-:W-:Y:S04]  /*4760*/  STS.U16 [R14+0x8600], R131 ;  /* 0x008600830e007388 */ /* 0x008fe80000000400 */
[----:B-----5:R-:W-:Y:S04]  /*4770*/  STS.U16 [R14+0x8000], R133 ;  /* 0x008000850e007388 */ /* 0x020fe80000000400 */
[----:B------:R-:W-:Y:S04]  /*4780*/  STS.U16 [R14+0x8800], R136 ;  /* 0x008800880e007388 */ /* 0x000fe80000000400 */
[----:B------:R-:W-:Y:S04]  /*4790*/  STS.U16 [R14+0x9000], R140 ;  /* 0x0090008c0e007388 */ /* 0x000fe80000000400 */
[----:B------:R-:W-:Y:S04]  /*47a0*/  STS.U16 [R14+0x8200], R132 ;  /* 0x008200840e007388 */ /* 0x000fe80000000400 */
[----:B------:R-:W-:Y:S04]  /*47b0*/  STS.U16 [R14+0x8c00], R138 ;  /* 0x008c008a0e007388 */ /* 0x000fe80000000400 */
[----:B------:R-:W-:Y:S04]  /*47c0*/  STS.U16 [R14+0x8a00], R137 ;  /* 0x008a00890e007388 */ /* 0x000fe80000000400 */
[----:B----4-:R-:W-:Y:S04]  /*47d0*/  STS.U16 [R14+0x8e00], R139 ;  /* 0x008e008b0e007388 */ /* 0x010fe80000000400 */
[----:B------:R-:W-:Y:S04]  /*47e0*/  STS.U16 [R14+0x9200], R141 ;  /* 0x0092008d0e007388 */ /* 0x000fe80000000400 */
[----:B------:R-:W-:Y:S04]  /*47f0*/  STS.U16 [R14+0x9800], R217 ;  /* 0x009800d90e007388 */ /* 0x000fe80000000400 */
[----:B------:R-:W-:Y:S04]  /*4800*/  STS.U16 [R14+0x9600], R216 ;  /* 0x009600d80e007388 */ /* 0x000fe80000000400 */
[----:B------:R0:W-:Y:S04]  /*4810*/  STS.U16 [R14+0x9400], R159 ;  /* 0x0094009f0e007388 */ /* 0x0001e80000000400 */
        /* <DEDUP_REMOVED lines=19> */
[----:B------:R-:W-:Y:S04]  /*4950*/  STS [R7+0xc000], R128 ;  /* 0x00c0008007007388 */ /* 0x000fe80000000800 */
[----:B------:R-:W-:Y:S04]  /*4960*/  STS [R7+0xc100], R130 ;  /* 0x00c1008207007388 */ /* 0x000fe80000000800 */
[----:B------:R-:W-:Y:S04]  /*4970*/  STS [R7+0xc200], R150 ;  /* 0x00c2009607007388 */ /* 0x000fe80000000800 */
[----:B------:R-:W-:Y:S04]  /*4980*/  STS [R7+0xc300], R129 ;  /* 0x00c3008107007388 */ /* 0x000fe80000000800 */
[----:B------:R-:W-:Y:S01]  /*4990*/  BAR.SYNC.DEFER_BLOCKING 0x0 ;  /* 0x0000000000007b1d */ /* 0x000fe20000010000 */
[----:B0-----:R-:W-:-:S02]  /*49a0*/  FADD R159, -R154, R16 ;  /* 0x000000109a9f7221 */ /* 0x001fc40000000100 */
[----:B------:R-:W-:Y:S02]  /*49b0*/  FADD R16, -R155, R4 ;  /* 0x000000049b107221 */ /* 0x000fe40000000100 */
[----:B------:R-:W-:Y:S02]  /*49c0*/  FMUL R4, R159, 1.4426950216293334961 ;  /* 0x3fb8aa3b9f047820 */ /* 0x000fe40000400000 */
[----:B------:R-:W-:Y:S01]  /*49d0*/  FMUL R16, R16, 1.4426950216293334961 ;  /* 0x3fb8aa3b10107820 */ /* 0x000fe20000400000 */
[----:B------:R-:W-:Y:S04]  /*49e0*/  LDSM.16.M88.4 R128, [R185+0xc000] ;  /* 0x00c00000b980783b */ /* 0x000fe80000000200 */
[----:B------:R-:W0:Y:S04]  /*49f0*/  LDSM.16.M88.4 R132, [R9+0x8000] ;  /* 0x008000000984783b */ /* 0x000e280000000200 */
[----:B------:R-:W1:Y:S04]  /*4a00*/  LDSM.16.M88.4 R140, [R9+0x9000] ;  /* 0x00900000098c783b */ /* 0x000e680000000200 */
[----:B------:R-:W2:Y:S04]  /*4a10*/  LDSM.16.M88.4 R136, [R9+0xa000] ;  /* 0x00a000000988783b */ /* 0x000ea80000000200 */
[----:B------:R-:W3:Y:S04]  /*4a20*/  LDSM.16.M88.4 R144, [R9+0xb000] ;  /* 0x00b000000990783b */ /* 0x000ee80000000200 */
[----:B------:R-:W4:Y:S01]  /*4a30*/  LDSM.16.M88.4 R148, [R185+0xc200] ;  /* 0x00c20000b994783b */ /* 0x000f220000000200 */
[----:B------:R-:W5:Y:S08]  /*4a40*/  MUFU.EX2 R4, R4 ;  /* 0x0000000400047308 */ /* 0x000f700000000800 */
[----:B------:R-:W0:Y:S01]  /*4a50*/  MUFU.EX2 R16, R16 ;  /* 0x0000001000107308 */ /* 0x000e220000000800 */
[----:B------:R-:W-:-:S02]  /*4a60*/  FMUL R77, R158, R77 ;  /* 0x0000004d9e4d7220 */ /* 0x000fc40000400000 */
[C---:B------:R-:W-:Y:S02]  /*4a70*/  FMUL R78, R3.reuse, R78 ;  /* 0x0000004e034e7220 */ /* 0x040fe40000400000 */
[C---:B------:R-:W-:Y:S02]  /*4a80*/  FMUL R79, R3.reuse, R79 ;  /* 0x0000004f034f7220 */ /* 0x040fe40000400000 */
[C---:B------:R-:W-:Y:S02]  /*4a90*/  FMUL R80, R158.reuse, R80 ;  /* 0x000000509e507220 */ /* 0x040fe40000400000 */
[----:B------:R-:W-:Y:S02]  /*4aa0*/  FMUL R81, R158, R81 ;  /* 0x000000519e517220 */ /* 0x000fe40000400000 */
[C---:B------:R-:W-:Y:S02]  /*4ab0*/  FMUL R82, R3.reuse, R82 ;  /* 0x0000005203527220 */ /* 0x040fe40000400000 */
[----:B------:R-:W-:-:S02]  /*4ac0*/  FMUL R83, R3, R83 ;  /* 0x0000005303537220 */ /* 0x000fc40000400000 */
[C---:B------:R-:W-:Y:S02]  /*4ad0*/  FMUL R120, R158.reuse, R120 ;  /* 0x000000789e787220 */ /* 0x040fe40000400000 */
[----:B------:R-:W-:Y:S02]  /*4ae0*/  FMUL R121, R158, R121 ;  /* 0x000000799e797220 */ /* 0x000fe40000400000 */
[C---:B------:R-:W-:Y:S02]  /*4af0*/  FMUL R122, R3.reuse, R122 ;  /* 0x0000007a037a7220 */ /* 0x040fe40000400000 */
[----:B------:R-:W-:Y:S02]  /*4b00*/  FMUL R123, R3, R123 ;  /* 0x0000007b037b7220 */ /* 0x000fe40000400000 */
[C---:B-----5:R-:W-:Y:S02]  /*4b10*/  FMUL R84, R4.reuse, R84 ;  /* 0x0000005404547220 */ /* 0x060fe40000400000 */
[----:B------:R-:W-:-:S02]  /*4b20*/  FMUL R85, R4, R85 ;  /* 0x0000005504557220 */ /* 0x000fc40000400000 */
[C---:B0-----:R-:W-:Y:S02]  /*4b30*/  FMUL R86, R16.reuse, R86 ;  /* 0x0000005610567220 */ /* 0x041fe40000400000 */
[----:B------:R-:W-:Y:S02]  /*4b40*/  FMUL R87, R16, R87 ;  /* 0x0000005710577220 */ /* 0x000fe40000400000 */
        /* <DEDUP_REMOVED lines=27> */
[----:B------:R-:W-:Y:S01]  /*4d00*/  FMUL R115, R16, R115 ;  /* 0x0000007310737220 */ /* 0x000fe20000400000 */
[----:B------:R-:W-:Y:S01]  /*4d10*/  HMMA.16816.F32.BF16 R116, R128, R132, R116 ;  /* 0x000000848074723c */ /* 0x000fe20000041874 */
[----:B------:R-:W-:Y:S01]  /*4d20*/  FFMA R183, R3, R183, R2 ;  /* 0x000000b703b77223 */ /* 0x000fe20000000002 */
[----:B------:R-:W-:Y:S01]  /*4d30*/  MOV R3, R153 ;  /* 0x0000009900037202 */ /* 0x000fe20000000f00 */
[----:B------:R-:W-:-:S05]  /*4d40*/  FFMA R182, R4, R182, R156 ;  /* 0x000000b604b67223 */ /* 0x000fca000000009c */
[----:B------:R-:W-:Y:S01]  /*4d50*/  HMMA.16816.F32.BF16 R72, R128, R134, R72 ;  /* 0x000000868048723c */ /* 0x000fe20000041848 */
[----:B------:R-:W-:Y:S01]  /*4d60*/  FFMA R17, R16, R17, R157 ;  /* 0x0000001110117223 */ /* 0x000fe2000000009d */
[----:B------:R-:W-:-:S06]  /*4d70*/  MOV R4, R155 ;  /* 0x0000009b00047202 */ /* 0x000fcc0000000f00 */
[----:B-1----:R-:W-:Y:S01]  /*4d80*/  HMMA.16816.F32.BF16 R68, R128, R140, R68 ;  /* 0x0000008c8044723c */ /* 0x002fe20000041844 */
[----:B------:R-:W-:-:S07]  /*4d90*/  IMAD.MOV.U32 R2, RZ, RZ, R152 ;  /* 0x000000ffff027224 */ /* 0x000fce00078e0098 */
[----:B------:R-:W-:Y:S01]  /*4da0*/  HMMA.16816.F32.BF16 R64, R128, R142, R64 ;  /* 0x0000008e8040723c */ /* 0x000fe20000041840 */
[----:B------:R-:W-:-:S07]  /*4db0*/  IMAD.MOV.U32 R16, RZ, RZ, R154 ;  /* 0x000000ffff107224 */ /* 0x000fce00078e009a */
[C---:B--2---:R-:W-:Y:S08]  /*4dc0*/  HMMA.16816.F32.BF16 R124, R128.reuse, R136, R124 ;  /* 0x00000088807c723c */ /* 0x044ff0000004187c */
[C---:B------:R-:W-:Y:S08]  /*4dd0*/  HMMA.16816.F32.BF16 R76, R128.reuse, R138, R76 ;  /* 0x0000008a804c723c */ /* 0x040ff0000004184c */
[C---:B---3--:R-:W-:Y:S08]  /*4de0*/  HMMA.16816.F32.BF16 R80, R128.reuse, R144, R80 ;  /* 0x000000908050723c */ /* 0x048ff00000041850 */
[----:B------:R-:W-:Y:S07]  /*4df0*/  HMMA.16816.F32.BF16 R120, R128, R146, R120 ;  /* 0x000000928078723c */ /* 0x000fee0000041878 */
[----:B------:R-:W-:Y:S01]  /*4e00*/  MOV R128, 0x10 ;  /* 0x0000001000807802 */ /* 0x000fe20000000f00 */
[----:B----4-:R-:W-:Y:S04]  /*4e10*/  HMMA.16816.F32.BF16 R84, R148, R132, R84 ;  /* 0x000000849454723c */ /* 0x010fe80000041854 */
[----:B------:R-:W-:-:S04]  /*4e20*/  IMAD R13, R128, c[0x0][0x1a4], R13 ;  /* 0x00006900800d7a24 */ /* 0x000fc800078e020d */
[----:B------:R-:W-:Y:S01]  /*4e30*/  HMMA.16816.F32.BF16 R88, R148, R134, R88 ;  /* 0x000000869458723c */ /* 0x000fe20000041858 */
[----:B------:R-:W-:-:S07]  /*4e40*/  IMAD R10, R128, c[0x0][0x1b4], R10 ;  /* 0x00006d00800a7a24 */ /* 0x000fce00078e020a */
[C---:B------:R-:W-:Y:S08]  /*4e50*/  HMMA.16816.F32.BF16 R92, R148.reuse, R140, R92 ;  /* 0x0000008c945c723c */ /* 0x040ff0000004185c */
[C---:B------:R-:W-:Y:S08]  /*4e60*/  HMMA.16816.F32.BF16 R96, R148.reuse, R142, R96 ;  /* 0x0000008e9460723c */ /* 0x040ff00000041860 */
[C---:B------:R-:W-:Y:S08]  /*4e70*/  HMMA.16816.F32.BF16 R100, R148.reuse, R136, R100 ;  /* 0x000000889464723c */ /* 0x040ff00000041864 */
[C---:B------:R-:W-:Y:S08]  /*4e80*/  HMMA.16816.F32.BF16 R104, R148.reuse, R138, R104 ;  /* 0x0000008a9468723c */ /* 0x040ff00000041868 */
[C---:B------:R-:W-:Y:S08]  /*4e90*/  HMMA.16816.F32.BF16 R108, R148.reuse, R144, R108 ;  /* 0x00000090946c723c */ /* 0x040ff0000004186c */
[----:B------:R-:W-:Y:S01]  /*4ea0*/  HMMA.16816.F32.BF16 R112, R148, R146, R112 ;  /* 0x000000929470723c */ /* 0x000fe20000041870 */
[----:B------:R-:W-:Y:S01]  /*4eb0*/  @P3 CALL.REL.NOINC `(.L_x_0) ;  /* 0x0000001000003944 */ /* 0x000fe20003c00000 */
[----:B------:R-:W-:Y:S06]  /*4ec0*/  BRA `(.L_x_1) ;  /* 0xffffda9000007947 */ /* 0x000fec000383ffff */
.L_x_0:
[----:B------:R-:W0:Y:S01]  /*4ed0*/  S2R R129, SR_TID.X ;  /* 0x0000000000817919 */ /* 0x000e220000002100 */
[----:B------:R-:W-:Y:S01]  /*4ee0*/  IMAD.MOV.U32 R174, RZ, RZ, c[0x0][0x1c8] ;  /* 0x00007200ffae7624 */ /* 0x000fe200078e00ff */
[----:B------:R-:W-:Y:S01]  /*4ef0*/  ISETP.GE.U32.AND P0, PT, R188, 0x20, PT ;  /* 0x00000020bc00780c */ /* 0x000fe20003f06070 */
[----:B------:R-:W-:Y:S01]  /*4f00*/  IMAD R2, R252, c[0x0][0x1c4], RZ ;  /* 0x00007100fc027a24 */ /* 0x000fe200078e02ff */
[----:B------:R-:W1:Y:S01]  /*4f10*/  S2R R227, SR_CTAID.Y ;  /* 0x0000000000e37919 */ /* 0x000e620000002600 */
[----:B------:R-:W-:Y:S01]  /*4f20*/  IMAD.MOV.U32 R207, RZ, RZ, R183 ;  /* 0x000000ffffcf7224 */ /* 0x000fe200078e00b7 */
[----:B------:R-:W-:Y:S01]  /*4f30*/  MOV R224, R17 ;  /* 0x0000001100e07202 */ /* 0x000fe20000000f00 */
[C---:B------:R-:W-:Y:S01]  /*4f40*/  IMAD.SHL.U32 R3, R2.reuse, 0x2, RZ ;  /* 0x0000000202037824 */ /* 0x040fe200078e00ff */
[----:B------:R-:W2:Y:S01]  /*4f50*/  S2R R130, SR_TID.X ;  /* 0x0000000000827919 */ /* 0x000ea20000002100 */
[----:B------:R-:W-:Y:S01]  /*4f60*/  IMAD.HI R2, R2, 0x2, RZ ;  /* 0x0000000202027827 */ /* 0x000fe200078e02ff */
[----:B------:R-:W-:-:S02]  /*4f70*/  MOV R213, R96 ;  /* 0x0000006000d57202 */ /* 0x000fc40000000f00 */
[----:B------:R-:W-:Y:S01]  /*4f80*/  MOV R208, R87 ;  /* 0x0000005700d07202 */ /* 0x000fe20000000f00 */
[----:B------:R-:W-:Y:S01]  /*4f90*/  FMUL R96, R207, 8388608 ;  /* 0x4b000000cf607820 */ /* 0x000fe20000400000 */
[----:B------:R-:W-:Y:S01]  /*4fa0*/  MOV R87, R89 ;  /* 0x0000005900577202 */ /* 0x000fe20000000f00 */
[----:B------:R-:W-:Y:S01]  /*4fb0*/  IMAD.MOV.U32 R216, RZ, RZ, R100 ;  /* 0x000000ffffd87224 */ /* 0x000fe200078e0064 */
[----:B------:R-:W-:Y:S01]  /*4fc0*/  MOV R211, R91 ;  /* 0x0000005b00d37202 */ /* 0x000fe20000000f00 */
[----:B------:R-:W-:Y:S01]  /*4fd0*/  IMAD.MOV.U32 R214, RZ, RZ, R97 ;  /* 0x000000ffffd67224 */ /* 0x000fe200078e0061 */
[----:B------:R-:W-:Y:S01]  /*4fe0*/  MOV R215, R94 ;  /* 0x0000005e00d77202 */ /* 0x000fe20000000f00 */
[----:B------:R-:W-:Y:S01]  /*4ff0*/  IMAD.MOV.U32 R217, RZ, RZ, R95 ;  /* 0x000000ffffd97224 */ /* 0x000fe200078e005f */
[C---:B------:R-:W-:Y:S01]  /*5000*/  FSETP.GEU.AND P5, PT, R224.reuse, 1.175494350822287508e-38, PT ;  /* 0x00800000e000780b */ /* 0x040fe20003fae000 */
[----:B------:R-:W-:Y:S01]  /*5010*/  FMUL R97, R224, 8388608 ;  /* 0x4b000000e0617820 */ /* 0x000fe20000400000 */
[----:B------:R-:W-:Y:S01]  /*5020*/  MOV R95, R99 ;  /* 0x00000063005f7202 */ /* 0x000fe20000000f00 */
[----:B------:R-:W-:Y:S01]  /*5030*/  IMAD.MOV.U32 R220, RZ, RZ, R105 ;  /* 0x000000ffffdc7224 */ /* 0x000fe200078e0069 */
[----:B0-----:R-:W-:Y:S01]  /*5040*/  SHF.R.U32.HI R128, RZ, 0x5, R129 ;  /* 0x00000005ff807819 */ /* 0x001fe20000011681 */
[C---:B------:R-:W-:Y:S01]  /*5050*/  IMAD.SHL.U32 R185, R129.reuse, 0x4, RZ ;  /* 0x0000000481b97824 */ /* 0x040fe200078e00ff */
[----:B------:R-:W-:Y:S01]  /*5060*/  SHF.L.U32 R4, R129, 0x4, RZ ;  /* 0x0000000481047819 */ /* 0x000fe200000006ff */
[----:B------:R-:W-:Y:S01]  /*5070*/  FMUL R89, R184, 8388608 ;  /* 0x4b000000b8597820 */ /* 0x000fe20000400000 */
[----:B------:R-:W-:Y:S01]  /*5080*/  SGXT.U32 R128, R128, 0x3 ;  /* 0x000000038080781a */ /* 0x000fe20000000000 */
[----:B-1----:R-:W-:Y:S01]  /*5090*/  IMAD R0, R227, c[0x0][0x1c0], RZ ;  /* 0x00007000e3007a24 */ /* 0x002fe200078e02ff */
[----:B------:R-:W-:Y:S01]  /*50a0*/  LOP3.LUT R204, R129, 0x18, RZ, 0xc0, !PT ;  /* 0x0000001881cc7812 */ /* 0x000fe200078ec0ff */
[----:B------:R-:W-:Y:S01]  /*50b0*/  IMAD.MOV.U32 R210, RZ, RZ, R86 ;  /* 0x000000ffffd27224 */ /* 0x000fe200078e0056 */
[----:B--2---:R-:W-:Y:S01]  /*50c0*/  LOP3.LUT R130, R130, 0xc0, RZ, 0xc0, !PT ;  /* 0x000000c082827812 */ /* 0x004fe200078ec0ff */
[----:B------:R-:W-:Y:S01]  /*50d0*/  IMAD R128, R128, c[0x0][0x1c8], RZ ;  /* 0x0000720080807a24 */ /* 0x000fe200078e02ff */
[C---:B------:R-:W-:Y:S01]  /*50e0*/  SHF.L.U32 R180, R0.reuse, 0x1, RZ ;  /* 0x0000000100b47819 */ /* 0x040fe200000006ff */
[----:B------:R-:W-:Y:S01]  /*50f0*/  IMAD.HI R181, R0, 0x2, RZ ;  /* 0x0000000200b57827 */ /* 0x000fe200078e02ff */
[----:B------:R-:W-:Y:S01]  /*5100*/  LOP3.LUT R49, R4, 0x70, RZ, 0xc0, !PT ;  /* 0x0000007004317812 */ /* 0x000fe200078ec0ff */
[----:B------:R-:W-:Y:S01]  /*5110*/  BAR.SYNC.DEFER_BLOCKING 0x0 ;  /* 0x0000000000007b1d */ /* 0x000fe20000010000 */
[C---:B------:R-:W-:Y:S01]  /*5120*/  LEA R5, R174.reuse, R128, 0x3 ;  /* 0x00000080ae057211 */ /* 0x040fe200078e18ff */
[----:B------:R-:W-:Y:S01]  /*5130*/  IMAD.MOV.U32 R209, RZ, RZ, R90 ;  /* 0x000000ffffd17224 */ /* 0x000fe200078e005a */
[----:B------:R-:W-:Y:S01]  /*5140*/  IADD3 R180, P1, P2, R3, c[0x0][0x178], R180 ;  /* 0x00005e0003b47a10 */ /* 0x000fe20007a3e0b4 */
[C---:B------:R-:W-:Y:S01]  /*5150*/  IMAD.SHL.U32 R3, R129.reuse, 0x1000, RZ ;  /* 0x0000100081037824 */ /* 0x040fe200078e00ff */
[----:B------:R-:W-:Y:S01]  /*5160*/  SHF.R.U32.HI R6, RZ, 0x1, R130 ;  /* 0x00000001ff067819 */ /* 0x000fe20000011682 */
[----:B------:R-:W-:Y:S01]  /*5170*/  IMAD R7, R174, 0x8, R5 ;  /* 0x00000008ae077824 */ /* 0x000fe200078e0205 */
[----:B------:R-:W-:Y:S01]  /*5180*/  LEA.HI R16, R204, R49, RZ, 0x1f ;  /* 0x00000031cc107211 */ /* 0x000fe200078ff8ff */
[----:B------:R-:W-:Y:S01]  /*5190*/  IMAD.SHL.U32 R129, R129, 0x20, RZ ;  /* 0x0000002081817824 */ /* 0x000fe200078e00ff */
[----:B------:R-:W-:Y:S01]  /*51a0*/  LOP3.LUT R3, R3, 0x6000, RZ, 0xc0, !PT ;  /* 0x0000600003037812 */ /* 0x000fe200078ec0ff */
[----:B------:R-:W-:Y:S01]  /*51b0*/  IMAD.MOV.U32 R221, RZ, RZ, R98 ;  /* 0x000000ffffdd7224 */ /* 0x000fe200078e0062 */
[----:B------:R-:W-:Y:S01]  /*51c0*/  LEA R9, R174, R7, 0x3 ;  /* 0x00000007ae097211 */ /* 0x000fe200078e18ff */
[----:B------:R-:W-:Y:S01]  /*51d0*/  IMAD.MOV.U32 R223, RZ, RZ, R103 ;  /* 0x000000ffffdf7224 */ /* 0x000fe200078e0067 */
[----:B------:R-:W-:Y:S01]  /*51e0*/  LOP3.LUT R51, R3, 0x3f0, R4, 0xf8, !PT ;  /* 0x000003f003337812 */ /* 0x000fe200078ef804 */
[----:B------:R-:W-:Y:S01]  /*51f0*/  FMUL R91, R182, 8388608 ;  /* 0x4b000000b65b7820 */ /* 0x000fe20000400000 */
[----:B------:R-:W-:Y:S01]  /*5200*/  LOP3.LUT R185, R185, 0x70, RZ, 0xc0, !PT ;  /* 0x00000070b9b97812 */ /* 0x000fe200078ec0ff */
[C---:B------:R-:W-:Y:S01]  /*5210*/  IMAD R11, R174.reuse, 0x8, R9 ;  /* 0x00000008ae0b7824 */ /* 0x040fe200078e0209 */
[----:B------:R-:W-:Y:S01]  /*5220*/  LOP3.LUT R0, R51, R6, RZ, 0x3c, !PT ;  /* 0x0000000633007212 */ /* 0x000fe200078e3cff */
[----:B------:R-:W-:Y:S01]  /*5230*/  IMAD.MOV.U32 R86, RZ, RZ, R88 ;  /* 0x000000ffff567224 */ /* 0x000fe200078e0058 */
[----:B------:R-:W-:Y:S01]  /*5240*/  LOP3.LUT R3, R185, 0x1c60, R129, 0x78, !PT ;  /* 0x00001c60b9037812 */ /* 0x000fe200078e7881 */
[----:B------:R-:W-:Y:S01]  /*5250*/  IMAD.MOV.U32 R206, RZ, RZ, R92 ;  /* 0x000000ffffce7224 */ /* 0x000fe200078e005c */
[----:B------:R-:W-:Y:S01]  /*5260*/  LEA R13, R174, R11, 0x3 ;  /* 0x0000000bae0d7211 */ /* 0x000fe200078e18ff */
[----:B------:R-:W-:Y:S01]  /*5270*/  IMAD.MOV.U32 R228, RZ, RZ, R109 ;  /* 0x000000ffffe47224 */ /* 0x000fe200078e006d */
[----:B------:R-:W-:Y:S01]  /*5280*/  IADD3.X R181, R2, c[0x0][0x17c], R181, P1, P2 ;  /* 0x00005f0002b57a10 */ /* 0x000fe20000fe44b5 */
[----:B------:R-:W-:Y:S01]  /*5290*/  IMAD.MOV.U32 R226, RZ, RZ, R112 ;  /* 0x000000ffffe27224 */ /* 0x000fe200078e0070 */
[-C--:B------:R-:W-:Y:S01]  /*52a0*/  LEA R198, P3, R7, R180.reuse, 0x1 ;  /* 0x000000b407c67211 */ /* 0x080fe200078608ff */
[----:B------:R-:W-:Y:S01]  /*52b0*/  IMAD R15, R174, 0x8, R13 ;  /* 0x00000008ae0f7824 */ /* 0x000fe200078e020d */
[----:B------:R-:W-:-:S02]  /*52c0*/  LEA R200, P2, R5, R180, 0x1 ;  /* 0x000000b405c87211 */ /* 0x000fc400078408ff */
[----:B------:R-:W-:Y:S02]  /*52d0*/  LEA.HI.X.SX32 R199, R7, R181, 0x1, P3 ;  /* 0x000000b507c77211 */ /* 0x000fe400018f0eff */
[C---:B------:R-:W-:Y:S02]  /*52e0*/  LEA R19, R174.reuse, R15, 0x3 ;  /* 0x0000000fae137211 */ /* 0x040fe400078e18ff */
[-C--:B------:R-:W-:Y:S02]  /*52f0*/  LEA R192, P3, R13, R180.reuse, 0x1 ;  /* 0x000000b40dc07211 */ /* 0x080fe400078608ff */
[-C--:B------:R-:W-:Y:S01]  /*5300*/  LEA.HI.X.SX32 R201, R5, R181.reuse, 0x1, P2 ;  /* 0x000000b505c97211 */ /* 0x080fe200010f0eff */
[----:B------:R-:W-:Y:S01]  /*5310*/  IMAD R21, R174, 0x8, R19 ;  /* 0x00000008ae157824 */ /* 0x000fe200078e0213 */
[----:B------:R-:W-:Y:S02]  /*5320*/  LEA.HI.X.SX32 R193, R13, R181, 0x1, P3 ;  /* 0x000000b50dc17211 */ /* 0x000fe400018f0eff */
[----:B------:R-:W-:-:S02]  /*5330*/  LEA R202, P1, R128, R180, 0x1 ;  /* 0x000000b480ca7211 */ /* 0x000fc400078208ff */
[C---:B------:R-:W-:Y:S02]  /*5340*/  LEA R23, R174.reuse, R21, 0x3 ;  /* 0x00000015ae177211 */ /* 0x040fe400078e18ff */
[-C--:B------:R-:W-:Y:S02]  /*5350*/  LEA R194, P2, R11, R180.reuse, 0x1 ;  /* 0x000000b40bc27211 */ /* 0x080fe400078408ff */
[----:B------:R-:W-:Y:S01]  /*5360*/  LEA R186, P3, R21, R180, 0x1 ;  /* 0x000000b415ba7211 */ /* 0x000fe200078608ff */
[----:B------:R-:W-:Y:S01]  /*5370*/  IMAD R25, R174, 0x8, R23 ;  /* 0x00000008ae197824 */ /* 0x000fe200078e0217 */
[-C--:B------:R-:W-:Y:S02]  /*5380*/  LEA.HI.X.SX32 R203, R128, R181.reuse, 0x1, P1 ;  /* 0x000000b580cb7211 */ /* 0x080fe400008f0eff */
[----:B------:R-:W-:Y:S02]  /*5390*/  LEA.HI.X.SX32 R195, R11, R181, 0x1, P2 ;  /* 0x000000b50bc37211 */ /* 0x000fe400010f0eff */
[----:B------:R-:W-:-:S02]  /*53a0*/  LEA R27, R174, R25, 0x3 ;  /* 0x00000019ae1b7211 */ /* 0x000fc400078e18ff */
[----:B------:R-:W-:Y:S02]  /*53b0*/  LEA.HI.X.SX32 R187, R21, R181, 0x1, P3 ;  /* 0x000000b515bb7211 */ /* 0x000fe400018f0eff */
[-C--:B------:R-:W-:Y:S01]  /*53c0*/  LEA R196, P1, R9, R180.reuse, 0x1 ;  /* 0x000000b409c47211 */ /* 0x080fe200078208ff */
[C---:B------:R-:W-:Y:S01]  /*53d0*/  IMAD R29, R174.reuse, 0x8, R27 ;  /* 0x00000008ae1d7824 */ /* 0x040fe200078e021b */
[-C--:B------:R-:W-:Y:S02]  /*53e0*/  LEA R188, P2, R19, R180.reuse, 0x1 ;  /* 0x000000b413bc7211 */ /* 0x080fe400078408ff */
[----:B------:R-:W-:Y:S02]  /*53f0*/  LEA R6, P3, R27, R180, 0x1 ;  /* 0x000000b41b067211 */ /* 0x000fe400078608ff */
[----:B------:R-:W-:Y:S02]  /*5400*/  LEA R31, R174, R29, 0x3 ;  /* 0x0000001dae1f7211 */ /* 0x000fe400078e18ff */
[----:B------:R-:W-:-:S02]  /*5410*/  LEA.HI.X.SX32 R197, R9, R181, 0x1, P1 ;  /* 0x000000b509c57211 */ /* 0x000fc400008f0eff */
[-C--:B------:R-:W-:Y:S01]  /*5420*/  LEA.HI.X.SX32 R189, R19, R181.reuse, 0x1, P2 ;  /* 0x000000b513bd7211 */ /* 0x080fe200010f0eff */
[C---:B------:R-:W-:Y:S01]  /*5430*/  IMAD R33, R174.reuse, 0x8, R31 ;  /* 0x00000008ae217824 */ /* 0x040fe200078e021f */
[----:B------:R-:W-:Y:S02]  /*5440*/  LEA.HI.X.SX32 R7, R27, R181, 0x1, P3 ;  /* 0x000000b51b077211 */ /* 0x000fe400018f0eff */
[-C--:B------:R-:W-:Y:S02]  /*5450*/  LEA R190, P1, R15, R180.reuse, 0x1 ;  /* 0x000000b40fbe7211 */ /* 0x080fe400078208ff */
[C---:B------:R-:W-:Y:S02]  /*5460*/  LEA R35, R174.reuse, R33, 0x3 ;  /* 0x00000021ae237211 */ /* 0x040fe400078e18ff */
[-C--:B------:R-:W-:Y:S02]  /*5470*/  LEA R4, P2, R25, R180.reuse, 0x1 ;  /* 0x000000b419047211 */ /* 0x080fe400078408ff */
[----:B------:R-:W-:Y:S01]  /*5480*/  LEA R12, P3, R33, R180, 0x1 ;  /* 0x000000b4210c7211 */ /* 0x000fe200078608ff */
[----:B------:R-:W-:Y:S01]  /*5490*/  IMAD R37, R174, 0x8, R35 ;  /* 0x00000008ae257824 */ /* 0x000fe200078e0223 */
[----:B------:R-:W-:-:S02]  /*54a0*/  LEA.HI.X.SX32 R191, R15, R181, 0x1, P1 ;  /* 0x000000b50fbf7211 */ /* 0x000fc400008f0eff */
[----:B------:R-:W-:Y:S02]  /*54b0*/  LEA.HI.X.SX32 R5, R25, R181, 0x1, P2 ;  /* 0x000000b519057211 */ /* 0x000fe400010f0eff */
[C---:B------:R-:W-:Y:S02]  /*54c0*/  LEA R39, R174.reuse, R37, 0x3 ;  /* 0x00000025ae277211 */ /* 0x040fe400078e18ff */
[----:B------:R-:W-:Y:S02]  /*54d0*/  LEA.HI.X.SX32 R13, R33, R181, 0x1, P3 ;  /* 0x000000b5210d7211 */ /* 0x000fe400018f0eff */
[C---:B------:R-:W-:Y:S02]  /*54e0*/  LEA R41, R174.reuse, R39, 0x3 ;  /* 0x00000027ae297211 */ /* 0x040fe400078e18ff */
[-C--:B------:R-:W-:Y:S02]  /*54f0*/  LEA R2, P1, R23, R180.reuse, 0x1 ;  /* 0x000000b417027211 */ /* 0x080fe400078208ff */
[-C--:B------:R-:W-:Y:S01]  /*5500*/  LEA R10, P2, R31, R180.reuse, 0x1 ;  /* 0x000000b41f0a7211 */ /* 0x080fe200078408ff */
[----:B------:R-:W-:Y:S01]  /*5510*/  IMAD R43, R174, 0x8, R41 ;  /* 0x00000008ae2b7824 */ /* 0x000fe200078e0229 */
[----:B------:R-:W-:-:S02]  /*5520*/  LEA R20, P3, R39, R180, 0x1 ;  /* 0x000000b427147211 */ /* 0x000fc400078608ff */
[----:B------:R-:W-:Y:S02]  /*5530*/  LEA R204, R204, R3, 0xa ;  /* 0x00000003cccc7211 */ /* 0x000fe400078e50ff */
[C---:B------:R-:W-:Y:S02]  /*5540*/  LEA R45, R174.reuse, R43, 0x3 ;  /* 0x0000002bae2d7211 */ /* 0x040fe400078e18ff */
[----:B------:R-:W-:Y:S02]  /*5550*/  LEA.HI.X.SX32 R3, R23, R181, 0x1, P1 ;  /* 0x000000b517037211 */ /* 0x000fe400008f0eff */
[C---:B------:R-:W-:Y:S02]  /*5560*/  LEA R47, R174.reuse, R45, 0x3 ;  /* 0x0000002dae2f7211 */ /* 0x040fe400078e18ff */
[-C--:B------:R-:W-:Y:S02]  /*5570*/  LEA.HI.X.SX32 R11, R31, R181.reuse, 0x1, P2 ;  /* 0x000000b51f0b7211 */ /* 0x080fe400010f0eff */
[----:B------:R-:W-:Y:S01]  /*5580*/  LEA.HI.X.SX32 R21, R39, R181, 0x1, P3 ;  /* 0x000000b527157211 */ /* 0x000fe200018f0eff */
[----:B------:R-:W-:Y:S01]  /*5590*/  IMAD R49, R174, 0x8, R47 ;  /* 0x00000008ae317824 */ /* 0x000fe200078e022f */
[----:B------:R-:W-:-:S02]  /*55a0*/  LEA R8, P1, R29, R180, 0x1 ;  /* 0x000000b41d087211 */ /* 0x000fc400078208ff */
[-C--:B------:R-:W-:Y:S01]  /*55b0*/  LEA R18, P2, R37, R180.reuse, 0x1 ;  /* 0x000000b425127211 */ /* 0x080fe200078408ff */
[C---:B------:R-:W-:Y:S01]  /*55c0*/  IMAD R51, R174.reuse, 0x8, R49 ;  /* 0x00000008ae337824 */ /* 0x040fe200078e0231 */
[-C--:B------:R-:W-:Y:S02]  /*55d0*/  LEA R26, P3, R45, R180.reuse, 0x1 ;  /* 0x000000b42d1a7211 */ /* 0x080fe400078608ff */
[----:B------:R-:W-:Y:S02]  /*55e0*/  LEA.HI.X.SX32 R9, R29, R181, 0x1, P1 ;  /* 0x000000b51d097211 */ /* 0x000fe400008f0eff */
[C---:B------:R-:W-:Y:S02]  /*55f0*/  LEA R53, R174.reuse, R51, 0x3 ;  /* 0x00000033ae357211 */ /* 0x040fe400078e18ff */
[-C--:B------:R-:W-:Y:S02]  /*5600*/  LEA.HI.X.SX32 R19, R37, R181.reuse, 0x1, P2 ;  /* 0x000000b525137211 */ /* 0x080fe400010f0eff */
[----:B------:R-:W-:Y:S01]  /*5610*/  LEA.HI.X.SX32 R27, R45, R181, 0x1, P3 ;  /* 0x000000b52d1b7211 */ /* 0x000fe200018f0eff */
[----:B------:R-:W-:Y:S01]  /*5620*/  IMAD R55, R174, 0x8, R53 ;  /* 0x00000008ae377824 */ /* 0x000fe200078e0235 */
[----:B------:R-:W-:-:S02]  /*5630*/  LEA R14, P1, R35, R180, 0x1 ;  /* 0x000000b4230e7211 */ /* 0x000fc400078208ff */
[-C--:B------:R-:W-:Y:S02]  /*5640*/  LEA R24, P2, R43, R180.reuse, 0x1 ;  /* 0x000000b42b187211 */ /* 0x080fe400078408ff */
[C---:B------:R-:W-:Y:S02]  /*5650*/  LEA R57, R174.reuse, R55, 0x3 ;  /* 0x00000037ae397211 */ /* 0x040fe400078e18ff */
[----:B------:R-:W-:Y:S02]  /*5660*/  LEA R32, P3, R51, R180, 0x1 ;  /* 0x000000b433207211 */ /* 0x000fe400078608ff */
[-C--:B------:R-:W-:Y:S01]  /*5670*/  LEA.HI.X.SX32 R15, R35, R181.reuse, 0x1, P1 ;  /* 0x000000b5230f7211 */ /* 0x080fe200008f0eff */
[----:B------:R-:W-:Y:S01]  /*5680*/  IMAD R59, R174, 0x8, R57 ;  /* 0x00000008ae3b7824 */ /* 0x000fe200078e0239 */
[-C--:B------:R-:W-:Y:S02]  /*5690*/  LEA.HI.X.SX32 R25, R43, R181.reuse, 0x1, P2 ;  /* 0x000000b52b197211 */ /* 0x080fe400010f0eff */
[----:B------:R-:W-:-:S02]  /*56a0*/  LEA.HI.X.SX32 R33, R51, R181, 0x1, P3 ;  /* 0x000000b533217211 */ /* 0x000fc400018f0eff */
[C---:B------:R-:W-:Y:S02]  /*56b0*/  LEA R61, R174.reuse, R59, 0x3 ;  /* 0x0000003bae3d7211 */ /* 0x040fe400078e18ff */
[-C--:B------:R-:W-:Y:S02]  /*56c0*/  LEA R22, P1, R41, R180.reuse, 0x1 ;  /* 0x000000b429167211 */ /* 0x080fe400078208ff */
[-C--:B------:R-:W-:Y:S01]  /*56d0*/  LEA R30, P2, R49, R180.reuse, 0x1 ;  /* 0x000000b4311e7211 */ /* 0x080fe200078408ff */
[C---:B------:R-:W-:Y:S01]  /*56e0*/  IMAD R63, R174.reuse, 0x8, R61 ;  /* 0x00000008ae3f7824 */ /* 0x040fe200078e023d */
[----:B------:R-:W-:Y:S02]  /*56f0*/  LEA R38, P3, R57, R180, 0x1 ;  /* 0x000000b439267211 */ /* 0x000fe400078608ff */
[----:B------:R-:W-:Y:S02]  /*5700*/  LEA.HI.X.SX32 R23, R41, R181, 0x1, P1 ;  /* 0x000000b529177211 */ /* 0x000fe400008f0eff */
[----:B------:R-:W-:-:S02]  /*5710*/  LEA R129, R174, R63, 0x3 ;  /* 0x0000003fae817211 */ /* 0x000fc400078e18ff */
[-C--:B------:R-:W-:Y:S02]  /*5720*/  LEA.HI.X.SX32 R31, R49, R181.reuse, 0x1, P2 ;  /* 0x000000b5311f7211 */ /* 0x080fe400010f0eff */
[----:B------:R-:W-:Y:S01]  /*5730*/  LEA.HI.X.SX32 R39, R57, R181, 0x1, P3 ;  /* 0x000000b539277211 */ /* 0x000fe200018f0eff */
[C---:B------:R-:W-:Y:S01]  /*5740*/  IMAD R131, R174.reuse, 0x8, R129 ;  /* 0x00000008ae837824 */ /* 0x040fe200078e0281 */
[-C--:B------:R-:W-:Y:S02]  /*5750*/  LEA R28, P1, R47, R180.reuse, 0x1 ;  /* 0x000000b42f1c7211 */ /* 0x080fe400078208ff */
[-C--:B------:R-:W-:Y:S02]  /*5760*/  LEA R36, P2, R55, R180.reuse, 0x1 ;  /* 0x000000b437247211 */ /* 0x080fe400078408ff */
[----:B------:R-:W-:Y:S02]  /*5770*/  LEA R133, R174, R131, 0x3 ;  /* 0x00000083ae857211 */ /* 0x000fe400078e18ff */
[----:B------:R-:W-:-:S02]  /*5780*/  LEA R44, P3, R63, R180, 0x1 ;  /* 0x000000b43f2c7211 */ /* 0x000fc400078608ff */
[-C--:B------:R-:W-:Y:S01]  /*5790*/  LEA.HI.X.SX32 R29, R47, R181.reuse, 0x1, P1 ;  /* 0x000000b52f1d7211 */ /* 0x080fe200008f0eff */
[C---:B------:R-:W-:Y:S01]  /*57a0*/  IMAD R135, R174.reuse, 0x8, R133 ;  /* 0x00000008ae877824 */ /* 0x040fe200078e0285 */
[-C--:B------:R-:W-:Y:S02]  /*57b0*/  LEA.HI.X.SX32 R37, R55, R181.reuse, 0x1, P2 ;  /* 0x000000b537257211 */ /* 0x080fe400010f0eff */
[----:B------:R-:W-:Y:S02]  /*57c0*/  LEA.HI.X.SX32 R45, R63, R181, 0x1, P3 ;  /* 0x000000b53f2d7211 */ /* 0x000fe400018f0eff */
[C---:B------:R-:W-:Y:S02]  /*57d0*/  LEA R137, R174.reuse, R135, 0x3 ;  /* 0x00000087ae897211 */ /* 0x040fe400078e18ff */
[-C--:B------:R-:W-:Y:S02]  /*57e0*/  LEA R34, P1, R53, R180.reuse, 0x1 ;  /* 0x000000b435227211 */ /* 0x080fe400078208ff */
[-C--:B------:R-:W-:Y:S01]  /*57f0*/  LEA R42, P2, R61, R180.reuse, 0x1 ;  /* 0x000000b43d2a7211 */ /* 0x080fe200078408ff */
[----:B------:R-:W-:Y:S01]  /*5800*/  IMAD R139, R174, 0x8, R137 ;  /* 0x00000008ae8b7824 */ /* 0x000fe200078e0289 */
[----:B------:R-:W-:-:S02]  /*5810*/  LEA R50, P3, R133, R180, 0x1 ;  /* 0x000000b485327211 */ /* 0x000fc400078608ff */
[----:B------:R-:W-:Y:S02]  /*5820*/  LEA.HI.X.SX32 R35, R53, R181, 0x1, P1 ;  /* 0x000000b535237211 */ /* 0x000fe400008f0eff */
[C---:B------:R-:W-:Y:S02]  /*5830*/  LEA R141, R174.reuse, R139, 0x3 ;  /* 0x0000008bae8d7211 */ /* 0x040fe400078e18ff */
[-C--:B------:R-:W-:Y:S02]  /*5840*/  LEA.HI.X.SX32 R43, R61, R181.reuse, 0x1, P2 ;  /* 0x000000b53d2b7211 */ /* 0x080fe400010f0eff */
[----:B------:R-:W-:Y:S01]  /*5850*/  LEA.HI.X.SX32 R51, R133, R181, 0x1, P3 ;  /* 0x000000b585337211 */ /* 0x000fe200018f0eff */
[----:B------:R-:W-:Y:S01]  /*5860*/  IMAD R143, R174, 0x8, R141 ;  /* 0x00000008ae8f7824 */ /* 0x000fe200078e028d */
[-C--:B------:R-:W-:Y:S02]  /*5870*/  LEA R40, P1, R59, R180.reuse, 0x1 ;  /* 0x000000b43b287211 */ /* 0x080fe400078208ff */
[----:B------:R-:W-:-:S02]  /*5880*/  LEA R48, P2, R131, R180, 0x1 ;  /* 0x000000b483307211 */ /* 0x000fc400078408ff */
[C---:B------:R-:W-:Y:S02]  /*5890*/  LEA R145, R174.reuse, R143, 0x3 ;  /* 0x0000008fae917211 */ /* 0x040fe400078e18ff */
[----:B------:R-:W-:Y:S02]  /*58a0*/  LEA R56, P3, R139, R180, 0x1 ;  /* 0x000000b48b387211 */ /* 0x000fe400078608ff */
[-C--:B------:R-:W-:Y:S01]  /*58b0*/  LEA.HI.X.SX32 R41, R59, R181.reuse, 0x1, P1 ;  /* 0x000000b53b297211 */ /* 0x080fe200008f0eff */
[C---:B------:R-:W-:Y:S01]  /*58c0*/  IMAD R147, R174.reuse, 0x8, R145 ;  /* 0x00000008ae937824 */ /* 0x040fe200078e0291 */
[-C--:B------:R-:W-:Y:S02]  /*58d0*/  LEA.HI.X.SX32 R49, R131, R181.reuse, 0x1, P2 ;  /* 0x000000b583317211 */ /* 0x080fe400010f0eff */
[----:B------:R-:W-:Y:S02]  /*58e0*/  LEA.HI.X.SX32 R57, R139, R181, 0x1, P3 ;  /* 0x000000b58b397211 */ /* 0x000fe400018f0eff */
[----:B------:R-:W-:-:S02]  /*58f0*/  LEA R149, R174, R147, 0x3 ;  /* 0x00000093ae957211 */ /* 0x000fc400078e18ff */
[-C--:B------:R-:W-:Y:S02]  /*5900*/  LEA R46, P1, R129, R180.reuse, 0x1 ;  /* 0x000000b4812e7211 */ /* 0x080fe400078208ff */
[-C--:B------:R-:W-:Y:S01]  /*5910*/  LEA R54, P2, R137, R180.reuse, 0x1 ;  /* 0x000000b489367211 */ /* 0x080fe200078408ff */
[C---:B------:R-:W-:Y:S01]  /*5920*/  IMAD R151, R174.reuse, 0x8, R149 ;  /* 0x00000008ae977824 */ /* 0x040fe200078e0295 */
[----:B------:R-:W-:Y:S02]  /*5930*/  LEA R62, P3, R145, R180, 0x1 ;  /* 0x000000b4913e7211 */ /* 0x000fe400078608ff */
[----:B------:R-:W-:Y:S02]  /*5940*/  LEA.HI.X.SX32 R47, R129, R181, 0x1, P1 ;  /* 0x000000b5812f7211 */ /* 0x000fe400008f0eff */
[----:B------:R-:W-:Y:S02]  /*5950*/  LEA R157, R174, R151, 0x3 ;  /* 0x00000097ae9d7211 */ /* 0x000fe400078e18ff */
[----:B------:R-:W-:-:S02]  /*5960*/  LEA.HI.X.SX32 R55, R137, R181, 0x1, P2 ;  /* 0x000000b589377211 */ /* 0x000fc400010f0eff */
[----:B------:R-:W-:Y:S01]  /*5970*/  LEA.HI.X.SX32 R63, R145, R181, 0x1, P3 ;  /* 0x000000b5913f7211 */ /* 0x000fe200018f0eff */
[C---:B------:R-:W-:Y:S01]  /*5980*/  IMAD R159, R174.reuse, 0x8, R157 ;  /* 0x00000008ae9f7824 */ /* 0x040fe200078e029d */
[-C--:B------:R-:W-:Y:S02]  /*5990*/  LEA R52, P1, R135, R180.reuse, 0x1 ;  /* 0x000000b487347211 */ /* 0x080fe400078208ff */
[-C--:B------:R-:W-:Y:S02]  /*59a0*/  LEA R60, P2, R143, R180.reuse, 0x1 ;  /* 0x000000b48f3c7211 */ /* 0x080fe400078408ff */
[C---:B------:R-:W-:Y:S02]  /*59b0*/  LEA R161, R174.reuse, R159, 0x3 ;  /* 0x0000009faea17211 */ /* 0x040fe400078e18ff */
[----:B------:R-:W-:Y:S02]  /*59c0*/  LEA R132, P3, R151, R180, 0x1 ;  /* 0x000000b497847211 */ /* 0x000fe400078608ff */
[-C--:B------:R-:W-:Y:S01]  /*59d0*/  LEA.HI.X.SX32 R53, R135, R181.reuse, 0x1, P1 ;  /* 0x000000b587357211 */ /* 0x080fe200008f0eff */
[----:B------:R-:W-:Y:S01]  /*59e0*/  IMAD R163, R174, 0x8, R161 ;  /* 0x00000008aea37824 */ /* 0x000fe200078e02a1 */
[----:B------:R-:W-:-:S02]  /*59f0*/  LEA.HI.X.SX32 R61, R143, R181, 0x1, P2 ;  /* 0x000000b58f3d7211 */ /* 0x000fc400010f0eff */
[----:B------:R-:W-:Y:S02]  /*5a00*/  LEA.HI.X.SX32 R133, R151, R181, 0x1, P3 ;  /* 0x000000b597857211 */ /* 0x000fe400018f0eff */
[C---:B------:R-:W-:Y:S02]  /*5a10*/  LEA R165, R174.reuse, R163, 0x3 ;  /* 0x000000a3aea57211 */ /* 0x040fe400078e18ff */
[-C--:B------:R-:W-:Y:S02]  /*5a20*/  LEA R58, P1, R141, R180.reuse, 0x1 ;  /* 0x000000b48d3a7211 */ /* 0x080fe400078208ff */
[-C--:B------:R-:W-:Y:S01]  /*5a30*/  LEA R130, P2, R149, R180.reuse, 0x1 ;  /* 0x000000b495827211 */ /* 0x080fe200078408ff */
[----:B------:R-:W-:Y:S01]  /*5a40*/  IMAD R167, R174, 0x8, R165 ;  /* 0x00000008aea77824 */ /* 0x000fe200078e02a5 */
[----:B------:R-:W-:Y:S02]  /*5a50*/  LEA R138, P3, R161, R180, 0x1 ;  /* 0x000000b4a18a7211 */ /* 0x000fe400078608ff */
[----:B------:R-:W-:-:S02]  /*5a60*/  LEA.HI.X.SX32 R59, R141, R181, 0x1, P1 ;  /* 0x000000b58d3b7211 */ /* 0x000fc400008f0eff */
[C---:B------:R-:W-:Y:S02]  /*5a70*/  LEA R169, R174.reuse, R167, 0x3 ;  /* 0x000000a7aea97211 */ /* 0x040fe400078e18ff */
[-C--:B------:R-:W-:Y:S02]  /*5a80*/  LEA.HI.X.SX32 R131, R149, R181.reuse, 0x1, P2 ;  /* 0x000000b595837211 */ /* 0x080fe400010f0eff */
[----:B------:R-:W-:Y:S01]  /*5a90*/  LEA.HI.X.SX32 R139, R161, R181, 0x1, P3 ;  /* 0x000000b5a18b7211 */ /* 0x000fe200018f0eff */
[C---:B------:R-:W-:Y:S01]  /*5aa0*/  IMAD R171, R174.reuse, 0x8, R169 ;  /* 0x00000008aeab7824 */ /* 0x040fe200078e02a9 */
[-C--:B------:R-:W-:Y:S02]  /*5ab0*/  LEA R128, P1, R147, R180.reuse, 0x1 ;  /* 0x000000b493807211 */ /* 0x080fe400078208ff */
[----:B------:R-:W-:Y:S02]  /*5ac0*/  LEA R136, P2, R159, R180, 0x1 ;  /* 0x000000b49f887211 */ /* 0x000fe400078408ff */
[----:B------:R-:W-:-:S02]  /*5ad0*/  LEA R173, R174, R171, 0x3 ;  /* 0x000000abaead7211 */ /* 0x000fc400078e18ff */
[-C--:B------:R-:W-:Y:S02]  /*5ae0*/  LEA.HI.X.SX32 R129, R147, R181.reuse, 0x1, P1 ;  /* 0x000000b593817211 */ /* 0x080fe400008f0eff */
[----:B------:R-:W-:Y:S01]  /*5af0*/  LEA.HI.X.SX32 R137, R159, R181, 0x1, P2 ;  /* 0x000000b59f897211 */ /* 0x000fe200010f0eff */
[C---:B------:R-:W-:Y:S01]  /*5b00*/  IMAD R175, R174.reuse, 0x8, R173 ;  /* 0x00000008aeaf7824 */ /* 0x040fe200078e02ad */
[-C--:B------:R-:W-:Y:S02]  /*5b10*/  LEA R134, P1, R157, R180.reuse, 0x1 ;  /* 0x000000b49d867211 */ /* 0x080fe400078208ff */
[----:B------:R-:W-:Y:S02]  /*5b20*/  LEA R142, P2, R165, R180, 0x1 ;  /* 0x000000b4a58e7211 */ /* 0x000fe400078408ff */
[----:B------:R-:W-:Y:S02]  /*5b30*/  LEA R177, R174, R175, 0x3 ;  /* 0x000000afaeb17211 */ /* 0x000fe400078e18ff */
[----:B------:R-:W-:-:S02]  /*5b40*/  LEA.HI.X.SX32 R135, R157, R181, 0x1, P1 ;  /* 0x000000b59d877211 */ /* 0x000fc400008f0eff */
[----:B------:R-:W-:Y:S01]  /*5b50*/  LEA.HI.X.SX32 R143, R165, R181, 0x1, P2 ;  /* 0x000000b5a58f7211 */ /* 0x000fe200010f0eff */
[C---:B------:R-:W-:Y:S01]  /*5b60*/  IMAD R161, R174.reuse, 0x8, R177 ;  /* 0x00000008aea17824 */ /* 0x040fe200078e02b1 */
[-C--:B------:R-:W-:Y:S02]  /*5b70*/  LEA R140, P1, R163, R180.reuse, 0x1 ;  /* 0x000000b4a38c7211 */ /* 0x080fe400078208ff */
[-C--:B------:R-:W-:Y:S02]  /*5b80*/  LEA R144, P3, R167, R180.reuse, 0x1 ;  /* 0x000000b4a7907211 */ /* 0x080fe400078608ff */
[C---:B------:R-:W-:Y:S02]  /*5b90*/  LEA R179, R174.reuse, R161, 0x3 ;  /* 0x000000a1aeb37211 */ /* 0x040fe400078e18ff */
[-C--:B------:R-:W-:Y:S02]  /*5ba0*/  LEA.HI.X.SX32 R141, R163, R181.reuse, 0x1, P1 ;  /* 0x000000b5a38d7211 */ /* 0x080fe400008f0eff */
[----:B------:R-:W-:Y:S01]  /*5bb0*/  LEA.HI.X.SX32 R145, R167, R181, 0x1, P3 ;  /* 0x000000b5a7917211 */ /* 0x000fe200018f0eff */
[----:B------:R-:W-:Y:S01]  /*5bc0*/  IMAD R165, R174, 0x8, R179 ;  /* 0x00000008aea57824 */ /* 0x000fe200078e02b3 */
[----:B------:R-:W-:-:S02]  /*5bd0*/  LEA R146, P1, R169, R180, 0x1 ;  /* 0x000000b4a9927211 */ /* 0x000fc400078208ff */
[-C--:B------:R-:W-:Y:S02]  /*5be0*/  LEA R148, P2, R171, R180.reuse, 0x1 ;  /* 0x000000b4ab947211 */ /* 0x080fe400078408ff */
[C---:B------:R-:W-:Y:S02]  /*5bf0*/  LEA R167, R174.reuse, R165, 0x3 ;  /* 0x000000a5aea77211 */ /* 0x040fe400078e18ff */
[-C--:B------:R-:W-:Y:S02]  /*5c00*/  LEA.HI.X.SX32 R147, R169, R181.reuse, 0x1, P1 ;  /* 0x000000b5a9937211 */ /* 0x080fe400008f0eff */
[----:B------:R-:W-:Y:S01]  /*5c10*/  LEA.HI.X.SX32 R149, R171, R181, 0x1, P2 ;  /* 0x000000b5ab957211 */ /* 0x000fe200010f0eff */
[----:B------:R-:W-:Y:S01]  /*5c20*/  IMAD R169, R174, 0x8, R167 ;  /* 0x00000008aea97824 */ /* 0x000fe200078e02a7 */
[-C--:B------:R-:W-:Y:S02]  /*5c30*/  LEA R150, P3, R173, R180.reuse, 0x1 ;  /* 0x000000b4ad967211 */ /* 0x080fe400078608ff */
[----:B------:R-:W-:-:S02]  /*5c40*/  LEA R156, P1, R175, R180, 0x1 ;  /* 0x000000b4af9c7211 */ /* 0x000fc400078208ff */
        /* <DEDUP_REMOVED lines=8> */
[-C--:B------:R-:W-:Y:S01]  /*5cd0*/  LEA.HI.X.SX32 R161, R161, R181.reuse, 0x1, P3 ;  /* 0x000000b5a1a17211 */ /* 0x080fe200018f0eff */
[----:B------:R-:W-:Y:S01]  /*5ce0*/  IMAD R177, R174, 0x8, R175 ;  /* 0x00000008aeb17824 */ /* 0x000fe200078e02af */
[-C--:B------:R-:W-:Y:S02]  /*5cf0*/  LEA R162, P1, R179, R180.reuse, 0x1 ;  /* 0x000000b4b3a27211 */ /* 0x080fe400078208ff */
[----:B------:R-:W-:Y:S02]  /*5d00*/  LEA R166, P3, R167, R180, 0x1 ;  /* 0x000000b4a7a67211 */ /* 0x000fe400078608ff */
[-C--:B------:R-:W-:Y:S02]  /*5d10*/  LEA.HI.X.SX32 R163, R179, R181.reuse, 0x1, P1 ;  /* 0x000000b5b3a37211 */ /* 0x080fe400008f0eff */
[----:B------:R-:W-:-:S02]  /*5d20*/  LEA.HI.X.SX32 R167, R167, R181, 0x1, P3 ;  /* 0x000000b5a7a77211 */ /* 0x000fc400018f0eff */
[-C--:B------:R-:W-:Y:S02]  /*5d30*/  LEA R172, P3, R173, R180.reuse, 0x1 ;  /* 0x000000b4adac7211 */ /* 0x080fe400078608ff */
[C---:B------:R-:W-:Y:S02]  /*5d40*/  LEA R179, R174.reuse, R177, 0x3 ;  /* 0x000000b1aeb37211 */ /* 0x040fe400078e18ff */
[-C--:B------:R-:W-:Y:S02]  /*5d50*/  LEA R168, P1, R169, R180.reuse, 0x1 ;  /* 0x000000b4a9a87211 */ /* 0x080fe400078208ff */
[-C--:B------:R-:W-:Y:S01]  /*5d60*/  LEA.HI.X.SX32 R173, R173, R181.reuse, 0x1, P3 ;  /* 0x000000b5adad7211 */ /* 0x080fe200018f0eff */
[----:B------:R-:W-:Y:S01]  /*5d70*/  IMAD R205, R174, 0x8, R179 ;  /* 0x00000008aecd7824 */ /* 0x000fe200078e02b3 */
[----:B------:R-:W-:Y:S02]  /*5d80*/  LEA R164, P2, R165, R180, 0x1 ;  /* 0x000000b4a5a47211 */ /* 0x000fe400078408ff */
[----:B------:R-:W-:-:S02]  /*5d90*/  LEA.HI.X.SX32 R169, R169, R181, 0x1, P1 ;  /* 0x000000b5a9a97211 */ /* 0x000fc400008f0eff */
[-C--:B------:R-:W-:Y:S02]  /*5da0*/  LEA R178, P3, R179, R180.reuse, 0x1 ;  /* 0x000000b4b3b27211 */ /* 0x080fe400078608ff */
[-C--:B------:R-:W-:Y:S02]  /*5db0*/  LEA R174, P1, R175, R180.reuse, 0x1 ;  /* 0x000000b4afae7211 */ /* 0x080fe400078208ff */
[-C--:B------:R-:W-:Y:S02]  /*5dc0*/  LEA.HI.X.SX32 R165, R165, R181.reuse, 0x1, P2 ;  /* 0x000000b5a5a57211 */ /* 0x080fe400010f0eff */
[-C--:B------:R-:W-:Y:S02]  /*5dd0*/  LEA.HI.X.SX32 R179, R179, R181.reuse, 0x1, P3 ;  /* 0x000000b5b3b37211 */ /* 0x080fe400018f0eff */
[----:B------:R-:W-:Y:S02]  /*5de0*/  LEA R170, P2, R171, R180, 0x1 ;  /* 0x000000b4abaa7211 */ /* 0x000fe400078408ff */
[----:B------:R-:W-:-:S02]  /*5df0*/  LEA.HI.X.SX32 R175, R175, R181, 0x1, P1 ;  /* 0x000000b5afaf7211 */ /* 0x000fc400008f0eff */
[----:B------:R-:W-:Y:S02]  /*5e00*/  FSETP.GEU.AND P3, PT, R207, 1.175494350822287508e-38, PT ;  /* 0x00800000cf00780b */ /* 0x000fe40003f6e000 */
[----:B------:R-:W-:Y:S02]  /*5e10*/  FSETP.GT.AND P1, PT, |R224|, 8.50705917302346158658e+37, PT ;  /* 0x7e800000e000780b */ /* 0x000fe40003f24200 */
[----:B------:R-:W-:Y:S02]  /*5e20*/  LEA.HI.X.SX32 R171, R171, R181, 0x1, P2 ;  /* 0x000000b5abab7211 */ /* 0x000fe400010f0eff */
[----:B------:R-:W-:Y:S02]  /*5e30*/  FSEL R96, R96, R207, !P3 ;  /* 0x000000cf60607208 */ /* 0x000fe40005800000 */
[----:B------:R-:W-:Y:S02]  /*5e40*/  FSEL R100, RZ, -23, P3 ;  /* 0xc1b80000ff647808 */ /* 0x000fe40001800000 */
[----:B------:R-:W-:-:S02]  /*5e50*/  LEA R176, P2, R177, R180, 0x1 ;  /* 0x000000b4b1b07211 */ /* 0x000fc400078408ff */
[----:B------:R-:W-:Y:S02]  /*5e60*/  FSETP.GEU.AND P3, PT, |R224|, 1.175494350822287508e-38, PT ;  /* 0x00800000e000780b */ /* 0x000fe40003f6e200 */
[----:B------:R-:W-:Y:S01]  /*5e70*/  LEA R180, P4, R205, R180, 0x1 ;  /* 0x000000b4cdb47211 */ /* 0x000fe200078808ff */
[----:B------:R-:W-:Y:S01]  /*5e80*/  @P1 FMUL R115, R115, 0.25 ;  /* 0x3e80000073731820 */ /* 0x000fe20000400000 */
[-C--:B------:R-:W-:Y:S01]  /*5e90*/  LEA.HI.X.SX32 R177, R177, R181.reuse, 0x1, P2 ;  /* 0x000000b5b1b17211 */ /* 0x080fe200010f0eff */
[----:B------:R-:W-:Y:S01]  /*5ea0*/  @P1 FMUL R114, R114, 0.25 ;  /* 0x3e80000072721820 */ /* 0x000fe20000400000 */
[----:B------:R-:W-:Y:S01]  /*5eb0*/  MOV R105, R110 ;  /* 0x0000006e00697202 */ /* 0x000fe20000000f00 */
[----:B------:R-:W-:Y:S01]  /*5ec0*/  @P1 FMUL R111, R111, 0.25 ;  /* 0x3e8000006f6f1820 */ /* 0x000fe20000400000 */
[----:B------:R-:W-:Y:S01]  /*5ed0*/  FSETP.GEU.AND P2, PT, R184, 1.175494350822287508e-38, PT ;  /* 0x00800000b800780b */ /* 0x000fe20003f4e000 */
[----:B------:R-:W-:Y:S01]  /*5ee0*/  @P1 FMUL R107, R107, 0.25 ;  /* 0x3e8000006b6b1820 */ /* 0x000fe20000400000 */
[----:B------:R-:W-:Y:S01]  /*5ef0*/  LEA.HI.X.SX32 R181, R205, R181, 0x1, P4 ;  /* 0x000000b5cdb57211 */ /* 0x000fe200020f0eff */
[----:B------:R-:W-:Y:S01]  /*5f00*/  @P1 FMUL R105, R105, 0.25 ;  /* 0x3e80000069691820 */ /* 0x000fe20000400000 */
[----:B------:R-:W-:Y:S01]  /*5f10*/  MOV R205, R116 ;  /* 0x0000007400cd7202 */ /* 0x000fe20000000f00 */
[----:B------:R-:W-:Y:S01]  /*5f20*/  @P1 FMUL R106, R106, 0.25 ;  /* 0x3e8000006a6a1820 */ /* 0x000fe20000400000 */
[----:B------:R-:W-:Y:S01]  /*5f30*/  FSEL R97, R97, R224, !P5 ;  /* 0x000000e061617208 */ /* 0x000fe20006800000 */
[----:B------:R-:W-:Y:S01]  /*5f40*/  @P1 FMUL R223, R223, 0.25 ;  /* 0x3e800000dfdf1820 */ /* 0x000fe20000400000 */
[----:B------:R-:W-:Y:S01]  /*5f50*/  MOV R218, R101 ;  /* 0x0000006500da7202 */ /* 0x000fe20000000f00 */
[----:B------:R-:W-:Y:S01]  /*5f60*/  @P1 FMUL R102, R102, 0.25 ;  /* 0x3e80000066661820 */ /* 0x000fe20000400000 */
[----:B------:R-:W-:Y:S01]  /*5f70*/  FSEL R116, R89, R184, !P2 ;  /* 0x000000b859747208 */ /* 0x000fe20005000000 */
[----:B------:R-:W-:Y:S01]  /*5f80*/  @P1 FMUL R95, R95, 0.25 ;  /* 0x3e8000005f5f1820 */ /* 0x000fe20000400000 */
[----:B------:R-:W-:Y:S01]  /*5f90*/  FSEL R101, RZ, -23, P2 ;  /* 0xc1b80000ff657808 */ /* 0x000fe20001000000 */
[----:B------:R-:W-:Y:S01]  /*5fa0*/  @P1 FMUL R221, R221, 0.25 ;  /* 0x3e800000dddd1820 */ /* 0x000fe20000400000 */
[----:B------:R-:W-:Y:S01]  /*5fb0*/  FSETP.GT.AND P2, PT, |R182|, 8.50705917302346158658e+37, PT ;  /* 0x7e800000b600780b */ /* 0x000fe20003f44200 */
[----:B------:R-:W-:Y:S01]  /*5fc0*/  @P1 FMUL R217, R217, 0.25 ;  /* 0x3e800000d9d91820 */ /* 0x000fe20000400000 */
[----:B------:R-:W-:Y:S01]  /*5fd0*/  MOV R212, R93 ;  /* 0x0000005d00d47202 */ /* 0x000fe20000000f00 */
[----:B------:R-:W-:Y:S01]  /*5fe0*/  @P1 FMUL R224, R224, 0.25 ;  /* 0x3e800000e0e01820 */ /* 0x000fe20000400000 */
[----:B------:R-:W-:Y:S01]  /*5ff0*/  FSETP.GEU.AND P4, PT, R182, 1.175494350822287508e-38, PT ;  /* 0x00800000b600780b */ /* 0x000fe20003f8e000 */
[----:B------:R-:W-:Y:S01]  /*6000*/  @P1 FMUL R215, R215, 0.25 ;  /* 0x3e800000d7d71820 */ /* 0x000fe20000400000 */
[----:B------:R-:W-:Y:S01]  /*6010*/  MOV R219, R104 ;  /* 0x0000006800db7202 */ /* 0x000fe20000000f00 */
[----:B------:R-:W-:Y:S01]  /*6020*/  @P1 FMUL R211, R211, 0.25 ;  /* 0x3e800000d3d31820 */ /* 0x000fe20000400000 */
[----:B------:R-:W-:Y:S01]  /*6030*/  MOV R222, R108 ;  /* 0x0000006c00de7202 */ /* 0x000fe20000000f00 */
[----:B------:R-:W-:Y:S01]  /*6040*/  @P1 FMUL R209, R209, 0.25 ;  /* 0x3e800000d1d11820 */ /* 0x000fe20000400000 */
[----:B------:R-:W-:Y:S01]  /*6050*/  FSEL R17, R91, R182, !P4 ;  /* 0x000000b65b117208 */ /* 0x000fe20006000000 */
[----:B------:R-:W-:Y:S01]  /*6060*/  @P1 FMUL R208, R208, 0.25 ;  /* 0x3e800000d0d01820 */ /* 0x000fe20000400000 */
[----:B------:R-:W-:Y:S01]  /*6070*/  IADD3 R89, R96, -0x3f3504f3, RZ ;  /* 0xc0cafb0d60597810 */ /* 0x000fe20007ffe0ff */
[----:B------:R-:W-:Y:S01]  /*6080*/  @P1 FMUL R210, R210, 0.25 ;  /* 0x3e800000d2d21820 */ /* 0x000fe20000400000 */
[----:B------:R-:W-:Y:S01]  /*6090*/  FSETP.GT.AND P1, PT, |R207|, 8.50705917302346158658e+37, PT ;  /* 0x7e800000cf00780b */ /* 0x000fe20003f24200 */
[----:B------:R-:W-:Y:S01]  /*60a0*/  @!P3 FMUL R224, R224, 16777216 ;  /* 0x4b800000e0e0b820 */ /* 0x000fe20000400000 */
[----:B------:R-:W-:Y:S01]  /*60b0*/  IADD3 R88, R17, -0x3f3504f3, RZ ;  /* 0xc0cafb0d11587810 */ /* 0x000fe20007ffe0ff */
[----:B------:R-:W-:Y:S01]  /*60c0*/  @!P3 FMUL R115, R115, 16777216 ;  /* 0x4b8000007373b820 */ /* 0x000fe20000400000 */
[----:B------:R-:W-:Y:S01]  /*60d0*/  LOP3.LUT R89, R89, 0xff800000, RZ, 0xc0, !PT ;  /* 0xff80000059597812 */ /* 0x000fe200078ec0ff */
[----:B------:R-:W-:Y:S01]  /*60e0*/  @!P3 FMUL R114, R114, 16777216 ;  /* 0x4b8000007272b820 */ /* 0x000fe20000400000 */
[----:B------:R-:W0:Y:S01]  /*60f0*/  MUFU.RCP R110, R224 ;  /* 0x000000e0006e7308 */ /* 0x000e220000001000 */
[----:B------:R-:W-:Y:S01]  /*6100*/  @!P3 FMUL R111, R111, 16777216 ;  /* 0x4b8000006f6fb820 */ /* 0x000fe20000400000 */
[----:B------:R-:W-:Y:S01]  /*6110*/  LOP3.LUT R88, R88, 0xff800000, RZ, 0xc0, !PT ;  /* 0xff80000058587812 */ /* 0x000fe200078ec0ff */
[----:B------:R-:W-:Y:S01]  /*6120*/  @!P3 FMUL R105, R105, 16777216 ;  /* 0x4b8000006969b820 */ /* 0x000fe20000400000 */
[----:B------:R-:W-:Y:S01]  /*6130*/  FSEL R98, RZ, -23, P4 ;  /* 0xc1b80000ff627808 */ /* 0x000fe20002000000 */
[----:B------:R-:W-:Y:S01]  /*6140*/  @!P3 FMUL R107, R107, 16777216 ;  /* 0x4b8000006b6bb820 */ /* 0x000fe20000400000 */
[----:B------:R-:W-:Y:S01]  /*6150*/  IADD3 R183, R116, -0x3f3504f3, RZ ;  /* 0xc0cafb0d74b77810 */ /* 0x000fe20007ffe0ff */
[----:B------:R-:W-:Y:S01]  /*6160*/  @!P3 FMUL R106, R106, 16777216 ;  /* 0x4b8000006a6ab820 */ /* 0x000fe20000400000 */
[----:B------:R-:W1:Y:S01]  /*6170*/  I2F R93, R88 ;  /* 0x00000058005d7306 */ /* 0x000e620000201400 */
[----:B------:R-:W-:Y:S01]  /*6180*/  @!P3 FMUL R223, R223, 16777216 ;  /* 0x4b800000dfdfb820 */ /* 0x000fe20000400000 */
[----:B------:R-:W-:Y:S01]  /*6190*/  LOP3.LUT R183, R183, 0xff800000, RZ, 0xc0, !PT ;  /* 0xff800000b7b77812 */ /* 0x000fe200078ec0ff */
[----:B------:R-:W-:Y:S01]  /*61a0*/  @!P3 FMUL R102, R102, 16777216 ;  /* 0x4b8000006666b820 */ /* 0x000fe20000400000 */
[----:B------:R-:W-:Y:S01]  /*61b0*/  IADD3 R90, R97, -0x3f3504f3, RZ ;  /* 0xc0cafb0d615a7810 */ /* 0x000fe20007ffe0ff */
[----:B------:R-:W-:Y:S01]  /*61c0*/  @!P3 FMUL R95, R95, 16777216 ;  /* 0x4b8000005f5fb820 */ /* 0x000fe20000400000 */
[----:B------:R-:W-:Y:S01]  /*61d0*/  FSEL R99, RZ, -23, P5 ;  /* 0xc1b80000ff637808 */ /* 0x000fe20002800000 */
[----:B------:R-:W-:Y:S01]  /*61e0*/  @!P3 FMUL R221, R221, 16777216 ;  /* 0x4b800000ddddb820 */ /* 0x000fe20000400000 */
[----:B------:R2:W-:Y:S01]  /*61f0*/  I2F R91, R89 ;  /* 0x00000059005b7306 */ /* 0x0005e20000201400 */
[----:B------:R-:W-:Y:S01]  /*6200*/  @!P3 FMUL R217, R217, 16777216 ;  /* 0x4b800000d9d9b820 */ /* 0x000fe20000400000 */
[----:B------:R-:W-:Y:S01]  /*6210*/  LOP3.LUT R90, R90, 0xff800000, RZ, 0xc0, !PT ;  /* 0xff8000005a5a7812 */ /* 0x000fe200078ec0ff */
[----:B------:R-:W-:Y:S01]  /*6220*/  @!P3 FMUL R215, R215, 16777216 ;  /* 0x4b800000d7d7b820 */ /* 0x000fe20000400000 */
[----:B------:R-:W-:Y:S01]  /*6230*/  ISETP.GE.U32.AND P5, PT, R96, 0x7f800000, PT ;  /* 0x7f8000006000780c */ /* 0x000fe20003fa6070 */
[----:B------:R-:W-:Y:S01]  /*6240*/  @!P3 FMUL R211, R211, 16777216 ;  /* 0x4b800000d3d3b820 */ /* 0x000fe20000400000 */
[----:B------:R-:W-:Y:S01]  /*6250*/  ISETP.GE.U32.AND P4, PT, R116, 0x7f800000, PT ;  /* 0x7f8000007400780c */ /* 0x000fe20003f86070 */
[----:B------:R-:W-:Y:S01]  /*6260*/  @!P3 FMUL R209, R209, 16777216 ;  /* 0x4b800000d1d1b820 */ /* 0x000fe20000400000 */
[----:B------:R3:W-:Y:S01]  /*6270*/  I2F R92, R183 ;  /* 0x000000b7005c7306 */ /* 0x0007e20000201400 */
[----:B------:R-:W-:Y:S01]  /*6280*/  @!P3 FMUL R208, R208, 16777216 ;  /* 0x4b800000d0d0b820 */ /* 0x000fe20000400000 */
[----:B--2---:R-:W-:Y:S01]  /*6290*/  IADD3 R89, R96, -R89, RZ ;  /* 0x8000005960597210 */ /* 0x004fe20007ffe0ff */
[----:B------:R-:W-:Y:S01]  /*62a0*/  @!P3 FMUL R210, R210, 16777216 ;  /* 0x4b800000d2d2b820 */ /* 0x000fe20000400000 */
[----:B------:R-:W-:Y:S01]  /*62b0*/  FSETP.GEU.AND P3, PT, |R182|, 1.175494350822287508e-38, PT ;  /* 0x00800000b600780b */ /* 0x000fe20003f6e200 */
[----:B------:R-:W-:-:S02]  /*62c0*/  @P2 FMUL R113, R113, 0.25 ;  /* 0x3e80000071712820 */ /* 0x000fc40000400000 */
[----:B------:R-:W-:Y:S01]  /*62d0*/  @P2 FMUL R226, R226, 0.25 ;  /* 0x3e800000e2e22820 */ /* 0x000fe20000400000 */
[----:B------:R2:W-:Y:S01]  /*62e0*/  I2F R94, R90 ;  /* 0x0000005a005e7306 */ /* 0x0005e20000201400 */
[----:B------:R-:W-:Y:S01]  /*62f0*/  @P2 FMUL R228, R228, 0.25 ;  /* 0x3e800000e4e42820 */ /* 0x000fe20000400000 */
[----:B---3--:R-:W-:Y:S01]  /*6300*/  IADD3 R183, R116, -R183, RZ ;  /* 0x800000b774b77210 */ /* 0x008fe20007ffe0ff */
[----:B------:R-:W-:Y:S02]  /*6310*/  @P2 FMUL R222, R222, 0.25 ;  /* 0x3e800000dede2820 */ /* 0x000fe40000400000 */
[----:B------:R-:W-:Y:S02]  /*6320*/  @P2 FMUL R220, R220, 0.25 ;  /* 0x3e800000dcdc2820 */ /* 0x000fe40000400000 */
[----:B------:R-:W-:Y:S02]  /*6330*/  @P2 FMUL R219, R219, 0.25 ;  /* 0x3e800000dbdb2820 */ /* 0x000fe40000400000 */
[----:B------:R-:W-:Y:S01]  /*6340*/  @P2 FMUL R218, R218, 0.25 ;  /* 0x3e800000dada2820 */ /* 0x000fe20000400000 */
[----:B--2---:R-:W-:Y:S01]  /*6350*/  IADD3 R90, R97, -R90, RZ ;  /* 0x8000005a615a7210 */ /* 0x004fe20007ffe0ff */
[----:B------:R-:W-:-:S02]  /*6360*/  @P2 FMUL R216, R216, 0.25 ;  /* 0x3e800000d8d82820 */ /* 0x000fc40000400000 */
[----:B------:R-:W-:Y:S02]  /*6370*/  @P2 FMUL R214, R214, 0.25 ;  /* 0x3e800000d6d62820 */ /* 0x000fe40000400000 */
[----:B------:R-:W-:Y:S02]  /*6380*/  @P2 FMUL R213, R213, 0.25 ;  /* 0x3e800000d5d52820 */ /* 0x000fe40000400000 */
[----:B------:R-:W-:Y:S02]  /*6390*/  @P2 FMUL R212, R212, 0.25 ;  /* 0x3e800000d4d42820 */ /* 0x000fe40000400000 */
[----:B------:R-:W-:Y:S02]  /*63a0*/  @P2 FMUL R182, R182, 0.25 ;  /* 0x3e800000b6b62820 */ /* 0x000fe40000400000 */
[----:B------:R-:W-:Y:S02]  /*63b0*/  @P2 FMUL R206, R206, 0.25 ;  /* 0x3e800000cece2820 */ /* 0x000fe40000400000 */
[----:B------:R-:W-:-:S02]  /*63c0*/  @P2 FMUL R87, R87, 0.25 ;  /* 0x3e80000057572820 */ /* 0x000fc40000400000 */
[----:B------:R-:W-:Y:S02]  /*63d0*/  @P2 FMUL R86, R86, 0.25 ;  /* 0x3e80000056562820 */ /* 0x000fe40000400000 */
[----:B------:R-:W-:Y:S02]  /*63e0*/  @P2 FMUL R85, R85, 0.25 ;  /* 0x3e80000055552820 */ /* 0x000fe40000400000 */
[----:B------:R-:W-:Y:S01]  /*63f0*/  @P2 FMUL R84, R84, 0.25 ;  /* 0x3e80000054542820 */ /* 0x000fe20000400000 */
[----:B------:R-:W-:Y:S01]  /*6400*/  FSETP.GT.AND P2, PT, |R184|, 8.50705917302346158658e+37, PT ;  /* 0x7e800000b800780b */ /* 0x000fe20003f44200 */
[----:B------:R-:W-:Y:S02]  /*6410*/  @!P3 FMUL R182, R182, 16777216 ;  /* 0x4b800000b6b6b820 */ /* 0x000fe40000400000 */
[----:B------:R-:W-:Y:S02]  /*6420*/  @!P3 FMUL R113, R113, 16777216 ;  /* 0x4b8000007171b820 */ /* 0x000fe40000400000 */
[----:B------:R-:W-:-:S02]  /*6430*/  @!P3 FMUL R226, R226, 16777216 ;  /* 0x4b800000e2e2b820 */ /* 0x000fc40000400000 */
[----:B------:R-:W-:Y:S02]  /*6440*/  @!P3 FMUL R228, R228, 16777216 ;  /* 0x4b800000e4e4b820 */ /* 0x000fe40000400000 */
[----:B------:R-:W-:Y:S02]  /*6450*/  @!P3 FMUL R222, R222, 16777216 ;  /* 0x4b800000dedeb820 */ /* 0x000fe40000400000 */
[----:B------:R-:W-:Y:S02]  /*6460*/  @!P3 FMUL R220, R220, 16777216 ;  /* 0x4b800000dcdcb820 */ /* 0x000fe40000400000 */
        /* <DEDUP_REMOVED lines=10> */
[----:B------:R-:W-:Y:S01]  /*6510*/  @!P3 FMUL R84, R84, 16777216 ;  /* 0x4b8000005454b820 */ /* 0x000fe20000400000 */
[----:B------:R-:W-:Y:S01]  /*6520*/  FSETP.GEU.AND P3, PT, |R207|, 1.175494350822287508e-38, PT ;  /* 0x00800000cf00780b */ /* 0x000fe20003f6e200 */
[----:B------:R-:W-:Y:S02]  /*6530*/  @P1 FMUL R123, R123, 0.25 ;  /* 0x3e8000007b7b1820 */ /* 0x000fe40000400000 */
[----:B------:R-:W-:Y:S02]  /*6540*/  @P1 FMUL R122, R122, 0.25 ;  /* 0x3e8000007a7a1820 */ /* 0x000fe40000400000 */
[----:B------:R-:W-:Y:S02]  /*6550*/  @P1 FMUL R83, R83, 0.25 ;  /* 0x3e80000053531820 */ /* 0x000fe40000400000 */
        /* <DEDUP_REMOVED lines=13> */
[----:B------:R-:W-:Y:S01]  /*6630*/  @P1 FMUL R118, R118, 0.25 ;  /* 0x3e80000076761820 */ /* 0x000fe20000400000 */
[C---:B------:R-:W-:Y:S01]  /*6640*/  FSETP.GEU.AND P1, PT, |R184|.reuse, 1.175494350822287508e-38, PT ;  /* 0x00800000b800780b */ /* 0x040fe20003f2e200 */
[----:B------:R-:W-:Y:S02]  /*6650*/  @!P3 FMUL R207, R207, 16777216 ;  /* 0x4b800000cfcfb820 */ /* 0x000fe40000400000 */
[----:B------:R-:W-:Y:S02]  /*6660*/  @P2 FMUL R184, R184, 0.25 ;  /* 0x3e800000b8b82820 */ /* 0x000fe40000400000 */
[C---:B0-----:R-:W-:Y:S02]  /*6670*/  FMUL R109, R110.reuse, R221 ;  /* 0x000000dd6e6d7220 */ /* 0x041fe40000400000 */
[----:B------:R-:W0:Y:S01]  /*6680*/  MUFU.RCP R221, R182 ;  /* 0x000000b600dd7308 */ /* 0x000e220000001000 */
[----:B------:R-:W-:Y:S02]  /*6690*/  FMUL R104, R110, R105 ;  /* 0x000000696e687220 */ /* 0x000fe40000400000 */
[----:B------:R-:W-:-:S02]  /*66a0*/  @!P3 FMUL R78, R78, 16777216 ;  /* 0x4b8000004e4eb820 */ /* 0x000fc40000400000 */
[----:B-1----:R-:W-:Y:S02]  /*66b0*/  FFMA.FTZ R98, R93, 1.1920928955078125e-07, R98 ;  /* 0x340000005d627823 */ /* 0x002fe40000010062 */
[----:B------:R-:W-:Y:S01]  /*66c0*/  @!P1 FMUL R184, R184, 16777216 ;  /* 0x4b800000b8b89820 */ /* 0x000fe20000400000 */
[----:B------:R-:W1:Y:S01]  /*66d0*/  MUFU.RCP R207, R207 ;  /* 0x000000cf00cf7308 */ /* 0x000e620000001000 */
[----:B------:R-:W-:Y:S02]  /*66e0*/  FMUL R105, R110, R211 ;  /* 0x000000d36e697220 */ /* 0x000fe40000400000 */
[----:B------:R-:W-:Y:S02]  /*66f0*/  @!P3 FMUL R127, R127, 16777216 ;  /* 0x4b8000007f7fb820 */ /* 0x000fe40000400000 */
[----:B------:R-:W-:Y:S02]  /*6700*/  @P2 FMUL R120, R120, 0.25 ;  /* 0x3e80000078782820 */ /* 0x000fe40000400000 */
[----:B------:R-:W-:Y:S01]  /*6710*/  @P2 FMUL R80, R80, 0.25 ;  /* 0x3e80000050502820 */ /* 0x000fe20000400000 */
[----:B------:R-:W2:Y:S01]  /*6720*/  MUFU.RCP R184, R184 ;  /* 0x000000b800b87308 */ /* 0x000ea20000001000 */
[----:B------:R-:W-:-:S02]  /*6730*/  FMUL R93, R110, R107 ;  /* 0x0000006b6e5d7220 */ /* 0x000fc40000400000 */
[----:B0-----:R-:W-:Y:S02]  /*6740*/  FMUL R211, R221, R216 ;  /* 0x000000d8ddd37220 */ /* 0x001fe40000400000 */
[----:B------:R-:W-:Y:S02]  /*6750*/  @!P3 FMUL R122, R122, 16777216 ;  /* 0x4b8000007a7ab820 */ /* 0x000fe40000400000 */
[----:B------:R-:W-:Y:S02]  /*6760*/  @!P3 FMUL R126, R126, 16777216 ;  /* 0x4b8000007e7eb820 */ /* 0x000fe40000400000 */
[----:B------:R-:W-:Y:S02]  /*6770*/  @!P3 FMUL R66, R66, 16777216 ;  /* 0x4b8000004242b820 */ /* 0x000fe40000400000 */
[C---:B------:R-:W-:Y:S02]  /*6780*/  FMUL R107, R110.reuse, R102 ;  /* 0x000000666e6b7220 */ /* 0x040fe40000400000 */
[----:B------:R-:W-:-:S02]  /*6790*/  FMUL R112, R110, R215 ;  /* 0x000000d76e707220 */ /* 0x000fc40000400000 */
[----:B------:R-:W-:Y:S02]  /*67a0*/  FMUL R216, R221, R86 ;  /* 0x00000056ddd87220 */ /* 0x000fe40000400000 */
        /* <DEDUP_REMOVED lines=10> */
[----:B------:R-:W-:-:S02]  /*6850*/  FFMA.FTZ R100, R91, 1.1920928955078125e-07, R100 ;  /* 0x340000005b647823 */ /* 0x000fc40000010064 */
[----:B------:R-:W-:Y:S02]  /*6860*/  FMUL R102, R110, R217 ;  /* 0x000000d96e667220 */ /* 0x000fe40000400000 */
[----:B------:R-:W-:Y:S02]  /*6870*/  FMUL R215, R221, R212 ;  /* 0x000000d4ddd77220 */ /* 0x000fe40000400000 */
[----:B------:R-:W-:Y:S01]  /*6880*/  @!P3 FMUL R118, R118, 16777216 ;  /* 0x4b8000007676b820 */ /* 0x000fe20000400000 */
[----:B------:R-:W-:Y:S01]  /*6890*/  ISETP.GE.U32.AND P3, PT, R17, 0x7f800000, PT ;  /* 0x7f8000001100780c */ /* 0x000fe20003f66070 */
[----:B-1----:R-:W-:Y:S02]  /*68a0*/  FMUL R86, R207, R78 ;  /* 0x0000004ecf567220 */ /* 0x002fe40000400000 */
[----:B------:R-:W-:Y:S02]  /*68b0*/  @P2 FMUL R73, R73, 0.25 ;  /* 0x3e80000049492820 */ /* 0x000fe40000400000 */
[----:B------:R-:W-:-:S02]  /*68c0*/  FMUL R91, R110, R115 ;  /* 0x000000736e5b7220 */ /* 0x000fc40000400000 */
[----:B------:R-:W-:Y:S02]  /*68d0*/  FMUL R108, R110, R208 ;  /* 0x000000d06e6c7220 */ /* 0x000fe40000400000 */
[C---:B------:R-:W-:Y:S02]  /*68e0*/  FMUL R182, R221.reuse, R219 ;  /* 0x000000dbddb67220 */ /* 0x040fe40000400000 */
[C---:B------:R-:W-:Y:S02]  /*68f0*/  FMUL R212, R221.reuse, R87 ;  /* 0x00000057ddd47220 */ /* 0x040fe40000400000 */
[----:B------:R-:W-:Y:S02]  /*6900*/  FMUL R217, R221, R85 ;  /* 0x00000055ddd97220 */ /* 0x000fe40000400000 */
[----:B------:R-:W-:Y:S02]  /*6910*/  FMUL R78, R207, R127 ;  /* 0x0000007fcf4e7220 */ /* 0x000fe40000400000 */
[----:B------:R-:W-:-:S02]  /*6920*/  @P2 FMUL R64, R64, 0.25 ;  /* 0x3e80000040402820 */ /* 0x000fc40000400000 */
[----:B------:R-:W-:Y:S02]  /*6930*/  @P2 FMUL R68, R68, 0.25 ;  /* 0x3e80000044442820 */ /* 0x000fe40000400000 */
[----:B------:R-:W-:Y:S02]  /*6940*/  @!P1 FMUL R120, R120, 16777216 ;  /* 0x4b80000078789820 */ /* 0x000fe40000400000 */
[----:B------:R-:W-:Y:S02]  /*6950*/  @!P1 FMUL R80, R80, 16777216 ;  /* 0x4b80000050509820 */ /* 0x000fe40000400000 */
[C---:B------:R-:W-:Y:S02]  /*6960*/  FMUL R115, R221.reuse, R220 ;  /* 0x000000dcdd737220 */ /* 0x040fe40000400000 */
[C---:B------:R-:W-:Y:S02]  /*6970*/  FMUL R208, R221.reuse, R218 ;  /* 0x000000daddd07220 */ /* 0x040fe40000400000 */
[----:B------:R-:W-:-:S02]  /*6980*/  FMUL R219, R221, R84 ;  /* 0x00000054dddb7220 */ /* 0x000fc40000400000 */
[C---:B------:R-:W-:Y:S02]  /*6990*/  FMUL R87, R207.reuse, R122 ;  /* 0x0000007acf577220 */ /* 0x040fe40000400000 */
[C---:B------:R-:W-:Y:S02]  /*69a0*/  FMUL R127, R207.reuse, R126 ;  /* 0x0000007ecf7f7220 */ /* 0x040fe40000400000 */
[C---:B------:R-:W-:Y:S02]  /*69b0*/  FMUL R85, R207.reuse, R66 ;  /* 0x00000042cf557220 */ /* 0x040fe40000400000 */
[C---:B------:R-:W-:Y:S01]  /*69c0*/  FMUL R123, R207.reuse, R123 ;  /* 0x0000007bcf7b7220 */ /* 0x040fe20000400000 */
[----:B------:R-:W-:Y:S01]  /*69d0*/  F2FP.BF16.PACK_AB R86, R86, R127 ;  /* 0x0000007f5656723e */ /* 0x000fe200000010ff */
[C---:B------:R-:W-:Y:S02]  /*69e0*/  FMUL R122, R207.reuse, R83 ;  /* 0x00000053cf7a7220 */ /* 0x040fe40000400000 */
[----:B------:R-:W-:-:S02]  /*69f0*/  FMUL R218, R207, R82 ;  /* 0x00000052cfda7220 */ /* 0x000fc40000400000 */
[C---:B------:R-:W-:Y:S02]  /*6a00*/  FMUL R79, R207.reuse, R79 ;  /* 0x0000004fcf4f7220 */ /* 0x040fe40000400000 */
[----:B------:R-:W-:Y:S01]  /*6a10*/  FMUL R67, R207, R67 ;  /* 0x00000043cf437220 */ /* 0x000fe20000400000 */
[----:B------:R-:W-:Y:S01]  /*6a20*/  F2FP.BF16.PACK_AB R87, R87, R218 ;  /* 0x000000da5757723e */ /* 0x000fe200000010ff */
[C---:B------:R-:W-:Y:S02]  /*6a30*/  FMUL R66, R207.reuse, R71 ;  /* 0x00000047cf427220 */ /* 0x040fe40000400000 */
[C---:B------:R-:W-:Y:S02]  /*6a40*/  FMUL R126, R207.reuse, R70 ;  /* 0x00000046cf7e7220 */ /* 0x040fe40000400000 */
[C---:B------:R-:W-:Y:S02]  /*6a50*/  FMUL R220, R207.reuse, R75 ;  /* 0x0000004bcfdc7220 */ /* 0x040fe40000400000 */
[----:B------:R-:W-:Y:S01]  /*6a60*/  FMUL R84, R207, R74 ;  /* 0x0000004acf547220 */ /* 0x000fe20000400000 */
[----:B------:R-:W-:Y:S01]  /*6a70*/  F2FP.BF16.PACK_AB R85, R85, R126 ;  /* 0x0000007e5555723e */ /* 0x000fe200000010ff */
[----:B------:R-:W-:-:S02]  /*6a80*/  FMUL R119, R207, R119 ;  /* 0x00000077cf777220 */ /* 0x000fc40000400000 */
[----:B------:R-:W-:Y:S02]  /*6a90*/  FMUL R207, R207, R118 ;  /* 0x00000076cfcf7220 */ /* 0x000fe40000400000 */
[----:B------:R-:W-:Y:S02]  /*6aa0*/  @!P1 FMUL R73, R73, 16777216 ;  /* 0x4b80000049499820 */ /* 0x000fe40000400000 */
[----:B------:R-:W-:Y:S01]  /*6ab0*/  @!P1 FMUL R64, R64, 16777216 ;  /* 0x4b80000040409820 */ /* 0x000fe20000400000 */
[----:B------:R-:W-:Y:S01]  /*6ac0*/  F2FP.BF16.PACK_AB R84, R84, R207 ;  /* 0x000000cf5454723e */ /* 0x000fe200000010ff */
[----:B------:R-:W-:Y:S02]  /*6ad0*/  @!P1 FMUL R68, R68, 16777216 ;  /* 0x4b80000044449820 */ /* 0x000fe40000400000 */
[C---:B--2---:R-:W-:Y:S02]  /*6ae0*/  FMUL R75, R184.reuse, R120 ;  /* 0x00000078b84b7220 */ /* 0x044fe40000400000 */
[C---:B------:R-:W-:Y:S01]  /*6af0*/  FMUL R118, R184.reuse, R80 ;  /* 0x00000050b8767220 */ /* 0x040fe20000400000 */
[----:B------:R-:W-:Y:S01]  /*6b00*/  STS.128 [R204+0x80], R84 ;  /* 0x00008054cc007388 */ /* 0x000fe20000000c00 */
[----:B------:R-:W-:-:S02]  /*6b10*/  FMUL R80, R184, R73 ;  /* 0x00000049b8507220 */ /* 0x000fc40000400000 */
[----:B------:R-:W-:Y:S01]  /*6b20*/  @P2 FMUL R121, R121, 0.25 ;  /* 0x3e80000079792820 */ /* 0x000fe20000400000 */
[----:B------:R-:W-:Y:S01]  /*6b30*/  F2FP.BF16.PACK_AB R75, R75, R118 ;  /* 0x000000764b4b723e */ /* 0x000fe200000010ff */
[----:B------:R-:W-:Y:S02]  /*6b40*/  @P2 FMUL R81, R81, 0.25 ;  /* 0x3e80000051512820 */ /* 0x000fe40000400000 */
[----:B------:R-:W-:Y:S01]  /*6b50*/  FMUL R73, R184, R64 ;  /* 0x00000040b8497220 */ /* 0x000fe20000400000 */
[----:B------:R-:W-:Y:S01]  /*6b60*/  F2FP.BF16.PACK_AB R64, R220, R119 ;  /* 0x00000077dc40723e */ /* 0x000fe200000010ff */
[----:B------:R-:W-:Y:S02]  /*6b70*/  FMUL R68, R184, R68 ;  /* 0x00000044b8447220 */ /* 0x000fe40000400000 */
[----:B------:R-:W-:Y:S02]  /*6b80*/  @P2 FMUL R77, R77, 0.25 ;  /* 0x3e8000004d4d2820 */ /* 0x000fe40000400000 */
[----:B------:R-:W-:Y:S01]  /*6b90*/  @P2 FMUL R76, R76, 0.25 ;  /* 0x3e8000004c4c2820 */ /* 0x000fe20000400000 */
[----:B------:R-:W-:Y:S01]  /*6ba0*/  F2FP.BF16.PACK_AB R73, R73, R68 ;  /* 0x000000444949723e */ /* 0x000fe200000010ff */
[----:B------:R-:W-:-:S02]  /*6bb0*/  @P2 FMUL R125, R125, 0.25 ;  /* 0x3e8000007d7d2820 */ /* 0x000fc40000400000 */
[----:B------:R-:W-:Y:S02]  /*6bc0*/  @P2 FMUL R124, R124, 0.25 ;  /* 0x3e8000007c7c2820 */ /* 0x000fe40000400000 */
[----:B------:R-:W-:Y:S02]  /*6bd0*/  @P2 FMUL R65, R65, 0.25 ;  /* 0x3e80000041412820 */ /* 0x000fe40000400000 */
[----:B------:R-:W-:Y:S02]  /*6be0*/  @P2 FMUL R72, R72, 0.25 ;  /* 0x3e80000048482820 */ /* 0x000fe40000400000 */
[----:B------:R-:W-:Y:S02]  /*6bf0*/  @P2 FMUL R117, R117, 0.25 ;  /* 0x3e80000075752820 */ /* 0x000fe40000400000 */
[----:B------:R-:W-:Y:S02]  /*6c00*/  @P2 FMUL R205, R205, 0.25 ;  /* 0x3e800000cdcd2820 */ /* 0x000fe40000400000 */
[----:B------:R-:W-:-:S02]  /*6c10*/  IMAD.MOV.U32 R118, RZ, RZ, 0x3dc6b27f ;  /* 0x3dc6b27fff767424 */ /* 0x000fc400078e00ff */
[----:B------:R-:W-:Y:S02]  /*6c20*/  FADD R183, R183, -1 ;  /* 0xbf800000b7b77421 */ /* 0x000fe40000000000 */
[----:B------:R-:W-:Y:S01]  /*6c30*/  @P2 FMUL R69, R69, 0.25 ;  /* 0x3e80000045452820 */ /* 0x000fe20000400000 */
[----:B------:R-:W-:Y:S01]  /*6c40*/  FSETP.NEU.AND P2, PT, R116, RZ, PT ;  /* 0x000000ff7400720b */ /* 0x000fe20003f4d000 */
        /* <DEDUP_REMOVED lines=10> */
[----:B------:R-:W-:Y:S02]  /*6cf0*/  FFMA.FTZ R68, R183, R118, -0.16845393180847167969 ;  /* 0xbe2c7f30b7447423 */ /* 0x000fe40000010076 */
[----:B------:R-:W-:Y:S01]  /*6d00*/  @!P1 FMUL R69, R69, 16777216 ;  /* 0x4b80000045459820 */ /* 0x000fe20000400000 */
[----:B------:R-:W-:Y:S01]  /*6d10*/  ISETP.GE.U32.AND P1, PT, R97, 0x7f800000, PT ;  /* 0x7f8000006100780c */ /* 0x000fe20003f26070 */
[C---:B------:R-:W-:Y:S02]  /*6d20*/  FMUL R83, R184.reuse, R121 ;  /* 0x00000079b8537220 */ /* 0x040fe40000400000 */
[C---:B------:R-:W-:Y:S02]  /*6d30*/  FMUL R70, R184.reuse, R81 ;  /* 0x00000051b8467220 */ /* 0x040fe40000400000 */
[C---:B------:R-:W-:Y:S01]  /*6d40*/  FMUL R82, R184.reuse, R77 ;  /* 0x0000004db8527220 */ /* 0x040fe20000400000 */
[----:B------:R-:W-:Y:S01]  /*6d50*/  F2FP.BF16.PACK_AB R77, R109, R112 ;  /* 0x000000706d4d723e */ /* 0x000fe200000010ff */
[C---:B------:R-:W-:Y:S01]  /*6d60*/  FMUL R74, R184.reuse, R76 ;  /* 0x0000004cb84a7220 */ /* 0x040fe20000400000 */
[----:B------:R-:W-:Y:S01]  /*6d70*/  F2FP.BF16.PACK_AB R83, R83, R70 ;  /* 0x000000465353723e */ /* 0x000fe200000010ff */
[----:B------:R-:W-:-:S02]  /*6d80*/  FMUL R125, R184, R125 ;  /* 0x0000007db87d7220 */ /* 0x000fc40000400000 */
[C---:B------:R-:W-:Y:S02]  /*6d90*/  FMUL R71, R184.reuse, R124 ;  /* 0x0000007cb8477220 */ /* 0x040fe40000400000 */
[----:B------:R-:W-:Y:S01]  /*6da0*/  FMUL R81, R184, R65 ;  /* 0x00000041b8517220 */ /* 0x000fe20000400000 */
[----:B------:R-:W-:Y:S01]  /*6db0*/  F2FP.BF16.PACK_AB R82, R82, R125 ;  /* 0x0000007d5252723e */ /* 0x000fe200000010ff */
[C---:B------:R-:W-:Y:S01]  /*6dc0*/  FMUL R72, R184.reuse, R72 ;  /* 0x00000048b8487220 */ /* 0x040fe20000400000 */
[----:B------:R-:W-:Y:S01]  /*6dd0*/  F2FP.BF16.PACK_AB R65, R67, R66 ;  /* 0x000000424341723e */ /* 0x000fe200000010ff */
[C---:B------:R-:W-:Y:S01]  /*6de0*/  FMUL R205, R184.reuse, R205 ;  /* 0x000000cdb8cd7220 */ /* 0x040fe20000400000 */
[----:B------:R-:W-:Y:S01]  /*6df0*/  F2FP.BF16.PACK_AB R66, R79, R78 ;  /* 0x0000004e4f42723e */ /* 0x000fe200000010ff */
[----:B------:R-:W-:Y:S01]  /*6e00*/  FMUL R117, R184, R117 ;  /* 0x00000075b8757220 */ /* 0x000fe20000400000 */
[----:B------:R-:W-:Y:S01]  /*6e10*/  F2FP.BF16.PACK_AB R67, R123, R122 ;  /* 0x0000007a7b43723e */ /* 0x000fe200000010ff */
[C---:B------:R-:W-:Y:S01]  /*6e20*/  FFMA.FTZ R68, R183.reuse, R68, 0.1716887056827545166 ;  /* 0x3e2fcf2ab7447423 */ /* 0x040fe20000010044 */
[----:B------:R-:W-:Y:S01]  /*6e30*/  F2FP.BF16.PACK_AB R72, R72, R205 ;  /* 0x000000cd4848723e */ /* 0x000fe200000010ff */
[----:B------:R-:W-:Y:S01]  /*6e40*/  FMUL R184, R184, R69 ;  /* 0x00000045b8b87220 */ /* 0x000fe20000400000 */
[----:B------:R-:W-:Y:S01]  /*6e50*/  F2FP.BF16.PACK_AB R80, R80, R117 ;  /* 0x000000755050723e */ /* 0x000fe200000010ff */
[----:B------:R-:W-:Y:S01]  /*6e60*/  FFMA.FTZ R70, R183, R68, -0.17900948226451873779 ;  /* 0xbe374e43b7467423 */ /* 0x000fe20000010044 */
[----:B------:R-:W-:Y:S01]  /*6e70*/  F2FP.BF16.PACK_AB R74, R74, R71 ;  /* 0x000000474a4a723e */ /* 0x000fe200000010ff */
[----:B------:R-:W-:Y:S01]  /*6e80*/  FFMA.FTZ R101, R92, 1.1920928955078125e-07, R101 ;  /* 0x340000005c657823 */ /* 0x000fe20000010065 */
[----:B------:R-:W-:Y:S01]  /*6e90*/  F2FP.BF16.PACK_AB R81, R81, R184 ;  /* 0x000000b85151723e */ /* 0x000fe200000010ff */
[----:B------:R-:W-:Y:S01]  /*6ea0*/  FFMA.FTZ R70, R183, R70, 0.20512372255325317383 ;  /* 0x3e520bf4b7467423 */ /* 0x000fe20000010046 */
[----:B------:R-:W-:Y:S01]  /*6eb0*/  F2FP.BF16.PACK_AB R68, R216, R219 ;  /* 0x000000dbd844723e */ /* 0x000fe200000010ff */
[----:B------:R-:W-:Y:S01]  /*6ec0*/  FFMA.FTZ R99, R94, 1.1920928955078125e-07, R99 ;  /* 0x340000005e637823 */ /* 0x000fe20000010063 */
[----:B------:R-:W-:Y:S01]  /*6ed0*/  STS.128 [R204+0x280], R64 ;  /* 0x00028040cc007388 */ /* 0x000fe20000000c00 */
[----:B------:R-:W-:-:S02]  /*6ee0*/  FMUL R103, R110, R114 ;  /* 0x000000726e677220 */ /* 0x000fc40000400000 */
[C---:B------:R-:W-:Y:S01]  /*6ef0*/  FMUL R92, R110.reuse, R111 ;  /* 0x0000006f6e5c7220 */ /* 0x040fe20000400000 */
[----:B------:R0:W-:Y:S01]  /*6f00*/  STS.128 [R204+0x200], R80 ;  /* 0x00020050cc007388 */ /* 0x0001e20000000c00 */
[C---:B------:R-:W-:Y:S01]  /*6f10*/  FMUL R106, R110.reuse, R106 ;  /* 0x0000006a6e6a7220 */ /* 0x040fe20000400000 */
[----:B------:R-:W-:Y:S01]  /*6f20*/  F2FP.BF16.PACK_AB R79, R103, R104 ;  /* 0x00000068674f723e */ /* 0x000fe200000010ff */
[C---:B------:R-:W-:Y:S01]  /*6f30*/  FMUL R94, R110.reuse, R223 ;  /* 0x000000df6e5e7220 */ /* 0x040fe20000400000 */
[----:B------:R1:W-:Y:S01]  /*6f40*/  STS.128 [R204], R72 ;  /* 0x00000048cc007388 */ /* 0x0003e20000000c00 */
[----:B------:R-:W-:Y:S01]  /*6f50*/  FMUL R95, R110, R95 ;  /* 0x0000005f6e5f7220 */ /* 0x000fe20000400000 */
[----:B------:R-:W-:Y:S01]  /*6f60*/  F2FP.BF16.PACK_AB R78, R106, R107 ;  /* 0x0000006b6a4e723e */ /* 0x000fe200000010ff */
[C---:B------:R-:W-:Y:S02]  /*6f70*/  FMUL R209, R110.reuse, R209 ;  /* 0x000000d16ed17220 */ /* 0x040fe40000400000 */
[----:B------:R-:W-:-:S02]  /*6f80*/  FMUL R210, R110, R210 ;  /* 0x000000d26ed27220 */ /* 0x000fc40000400000 */
[C---:B------:R-:W-:Y:S02]  /*6f90*/  FMUL R110, R221.reuse, R113 ;  /* 0x00000071dd6e7220 */ /* 0x040fe40000400000 */
[----:B------:R-:W-:Y:S01]  /*6fa0*/  FMUL R113, R221, R226 ;  /* 0x000000e2dd717220 */ /* 0x000fe20000400000 */
[----:B------:R-:W-:Y:S01]  /*6fb0*/  F2FP.BF16.PACK_AB R76, R209, R210 ;  /* 0x000000d2d14c723e */ /* 0x000fe200000010ff */
[----:B------:R-:W-:Y:S01]  /*6fc0*/  FMUL R114, R221, R222 ;  /* 0x000000dedd727220 */ /* 0x000fe20000400000 */
[----:B0-----:R-:W-:Y:S01]  /*6fd0*/  F2FP.BF16.PACK_AB R81, R95, R102 ;  /* 0x000000665f51723e */ /* 0x001fe200000010ff */
[----:B------:R-:W-:Y:S01]  /*6fe0*/  FFMA.FTZ R80, R183, R70, -0.24046532809734344482 ;  /* 0xbe763c8bb7507423 */ /* 0x000fe20000010046 */
[----:B------:R-:W-:Y:S01]  /*6ff0*/  F2FP.BF16.PACK_AB R70, R182, R211 ;  /* 0x000000d3b646723e */ /* 0x000fe200000010ff */
[----:B------:R-:W-:Y:S01]  /*7000*/  FMUL R213, R221, R213 ;  /* 0x000000d5ddd57220 */ /* 0x000fe20000400000 */
[----:B------:R-:W-:Y:S01]  /*7010*/  F2FP.BF16.PACK_AB R71, R113, R114 ;  /* 0x000000727147723e */ /* 0x000fe200000010ff */
[----:B------:R-:W-:Y:S01]  /*7020*/  FFMA.FTZ R80, R183, R80, 0.28857114911079406738 ;  /* 0x3e93bf99b7507423 */ /* 0x000fe20000010050 */
[----:B-1----:R-:W-:Y:S01]  /*7030*/  F2FP.BF16.PACK_AB R72, R212, R217 ;  /* 0x000000d9d448723e */ /* 0x002fe200000010ff */
[----:B------:R-:W-:Y:S01]  /*7040*/  FMUL R206, R221, R206 ;  /* 0x000000ceddce7220 */ /* 0x000fe20000400000 */
[----:B------:R-:W-:Y:S01]  /*7050*/  F2FP.BF16.PACK_AB R74, R115, R208 ;  /* 0x000000d0734a723e */ /* 0x000fe200000010ff */
[----:B------:R-:W-:Y:S01]  /*7060*/  FFMA.FTZ R80, R183, R80, -0.36067417263984680176 ;  /* 0xbeb8aa49b7507423 */ /* 0x000fe20000010050 */
[----:B------:R-:W-:Y:S01]  /*7070*/  F2FP.BF16.PACK_AB R83, R91, R92 ;  /* 0x0000005c5b53723e */ /* 0x000fe200000010ff */
[----:B------:R-:W-:Y:S01]  /*7080*/  FMUL R111, R221, R228 ;  /* 0x000000e4dd6f7220 */ /* 0x000fe20000400000 */
[----:B------:R-:W-:Y:S01]  /*7090*/  F2FP.BF16.PACK_AB R69, R213, R206 ;  /* 0x000000ced545723e */ /* 0x000fe200000010ff */
[----:B------:R-:W-:Y:S01]  /*70a0*/  FMUL R214, R221, R214 ;  /* 0x000000d6ddd67220 */ /* 0x000fe20000400000 */
[----:B------:R-:W-:Y:S01]  /*70b0*/  STS.128 [R204+0x180], R76 ;  /* 0x0001804ccc007388 */ /* 0x000fe20000000c00 */
[----:B------:R-:W-:Y:S01]  /*70c0*/  FFMA.FTZ R82, R183, R80, 0.48089820146560668945 ;  /* 0x3ef6384ab7527423 */ /* 0x000fe20000010050 */
[----:B------:R-:W-:Y:S01]  /*70d0*/  F2FP.BF16.PACK_AB R80, R105, R108 ;  /* 0x0000006c6950723e */ /* 0x000fe200000010ff */
[----:B------:R-:W-:Y:S01]  /*70e0*/  IMAD.IADD R88, R17, 0x1, -R88 ;  /* 0x0000000111587824 */ /* 0x000fe200078e0a58 */
[----:B------:R-:W-:Y:S01]  /*70f0*/  F2FP.BF16.PACK_AB R73, R214, R215 ;  /* 0x000000d7d649723e */ /* 0x000fe200000010ff */
[----:B------:R-:W-:Y:S01]  /*7100*/  FADD R103, R89, -1 ;  /* 0xbf80000059677421 */ /* 0x000fe20000000000 */
[----:B------:R-:W-:Y:S01]  /*7110*/  F2FP.BF16.PACK_AB R75, R110, R111 ;  /* 0x0000006f6e4b723e */ /* 0x000fe200000010ff */
[----:B------:R-:W-:Y:S01]  /*7120*/  FADD R107, R90, -1 ;  /* 0xbf8000005a6b7421 */ /* 0x000fe20000000000 */
[----:B------:R0:W-:Y:S01]  /*7130*/  STS.128 [R204+0x100], R68 ;  /* 0x00010044cc007388 */ /* 0x0001e20000000c00 */
[----:B------:R-:W-:Y:S01]  /*7140*/  FFMA.FTZ R84, R183, R82, -0.72134751081466674805 ;  /* 0xbf38aa3bb7547423 */ /* 0x000fe20000010052 */
[----:B------:R-:W-:Y:S01]  /*7150*/  F2FP.BF16.PACK_AB R82, R93, R94 ;  /* 0x0000005e5d52723e */ /* 0x000fe200000010ff */
[----:B------:R-:W-:Y:S01]  /*7160*/  FADD R105, R88, -1 ;  /* 0xbf80000058697421 */ /* 0x000fe20000000000 */
[----:B------:R1:W-:Y:S01]  /*7170*/  STS.128 [R204+0x300], R72 ;  /* 0x00030048cc007388 */ /* 0x0003e20000000c00 */
[----:B------:R-:W-:-:S02]  /*7180*/  FFMA.FTZ R64, R103, R118, -0.16845393180847167969 ;  /* 0xbe2c7f3067407423 */ /* 0x000fc40000010076 */
[----:B------:R-:W-:Y:S01]  /*7190*/  FFMA.FTZ R66, R105, R118, -0.16845393180847167969 ;  /* 0xbe2c7f3069427423 */ /* 0x000fe20000010076 */
[----:B------:R2:W-:Y:S01]  /*71a0*/  STS.128 [R204+0x380], R80 ;  /* 0x00038050cc007388 */ /* 0x0005e20000000c00 */
[----:B------:R-:W-:Y:S02]  /*71b0*/  FFMA.FTZ R64, R103, R64, 0.1716887056827545166 ;  /* 0x3e2fcf2a67407423 */ /* 0x000fe40000010040 */
[----:B------:R-:W-:Y:S02]  /*71c0*/  FFMA.FTZ R66, R105, R66, 0.1716887056827545166 ;  /* 0x3e2fcf2a69427423 */ /* 0x000fe40000010042 */
[----:B------:R-:W-:Y:S02]  /*71d0*/  FFMA.FTZ R64, R103, R64, -0.17900948226451873779 ;  /* 0xbe374e4367407423 */ /* 0x000fe40000010040 */
[----:B------:R-:W-:Y:S02]  /*71e0*/  FMUL R84, R183, R84 ;  /* 0x00000054b7547220 */ /* 0x000fe40000400000 */
[----:B0-----:R-:W-:-:S02]  /*71f0*/  FFMA.FTZ R68, R107, R118, -0.16845393180847167969 ;  /* 0xbe2c7f306b447423 */ /* 0x001fc40000010076 */
[----:B------:R-:W-:Y:S02]  /*7200*/  FFMA.FTZ R66, R105, R66, -0.17900948226451873779 ;  /* 0xbe374e4369427423 */ /* 0x000fe40000010042 */
[----:B------:R-:W-:Y:S02]  /*7210*/  FFMA.FTZ R68, R107, R68, 0.1716887056827545166 ;  /* 0x3e2fcf2a6b447423 */ /* 0x000fe40000010044 */
[----:B-1----:R-:W-:Y:S02]  /*7220*/  FFMA.FTZ R72, R103, R64, 0.20512372255325317383 ;  /* 0x3e520bf467487423 */ /* 0x002fe40000010040 */
[----:B------:R-:W-:Y:S02]  /*7230*/  FFMA.FTZ R68, R107, R68, -0.17900948226451873779 ;  /* 0xbe374e436b447423 */ /* 0x000fe40000010044 */
[----:B------:R-:W-:Y:S02]  /*7240*/  FMUL R84, R183, R84 ;  /* 0x00000054b7547220 */ /* 0x000fe40000400000 */
[----:B--2---:R-:W-:Y:S01]  /*7250*/  FFMA.FTZ R80, R107, R68, 0.20512372255325317383 ;  /* 0x3e520bf46b507423 */ /* 0x004fe20000010044 */
[----:B------:R-:W-:Y:S01]  /*7260*/  BAR.SYNC.DEFER_BLOCKING 0x0 ;  /* 0x0000000000007b1d */ /* 0x000fe20000010000 */
[----:B------:R-:W-:-:S02]  /*7270*/  FFMA.FTZ R78, R105, R66, 0.20512372255325317383 ;  /* 0x3e520bf4694e7423 */ /* 0x000fc40000010042 */
[----:B------:R-:W-:Y:S02]  /*7280*/  FFMA.FTZ R76, R103, R72, -0.24046532809734344482 ;  /* 0xbe763c8b674c7423 */ /* 0x000fe40000010048 */
[----:B------:R-:W-:Y:S02]  /*7290*/  FFMA.FTZ R102, R183, 1.4426950216293334961, R84 ;  /* 0x3fb8aa3bb7667823 */ /* 0x000fe40000010054 */
[----:B------:R-:W-:Y:S02]  /*72a0*/  FFMA.FTZ R84, R107, R80, -0.24046532809734344482 ;  /* 0xbe763c8b6b547423 */ /* 0x000fe40000010050 */
[----:B------:R-:W-:Y:S02]  /*72b0*/  FFMA.FTZ R82, R105, R78, -0.24046532809734344482 ;  /* 0xbe763c8b69527423 */ /* 0x000fe4000001004e */
[----:B------:R-:W-:Y:S02]  /*72c0*/  FFMA.FTZ R80, R103, R76, 0.28857114911079406738 ;  /* 0x3e93bf9967507423 */ /* 0x000fe4000001004c */
[----:B------:R-:W-:-:S02]  /*72d0*/  FFMA.FTZ R88, R107, R84, 0.28857114911079406738 ;  /* 0x3e93bf996b587423 */ /* 0x000fc40000010054 */
[----:B------:R-:W-:Y:S02]  /*72e0*/  FFMA.FTZ R86, R105, R82, 0.28857114911079406738 ;  /* 0x3e93bf9969567423 */ /* 0x000fe40000010052 */
[----:B------:R-:W-:Y:S02]  /*72f0*/  FFMA.FTZ R84, R103, R80, -0.36067417263984680176 ;  /* 0xbeb8aa4967547423 */ /* 0x000fe40000010050 */
[----:B------:R-:W-:Y:S02]  /*7300*/  FFMA.FTZ R92, R107, R88, -0.36067417263984680176 ;  /* 0xbeb8aa496b5c7423 */ /* 0x000fe40000010058 */
[----:B------:R-:W-:Y:S02]  /*7310*/  FFMA.FTZ R90, R105, R86, -0.36067417263984680176 ;  /* 0xbeb8aa49695a7423 */ /* 0x000fe40000010056 */
[----:B------:R-:W-:Y:S01]  /*7320*/  FFMA.FTZ R88, R103, R84, 0.48089820146560668945 ;  /* 0x3ef6384a67587423 */ /* 0x000fe20000010054 */
[----:B------:R-:W0:Y:S01]  /*7330*/  LDS.128 R64, [R0] ;  /* 0x0000000000407984 */ /* 0x000e220000000c00 */
[----:B------:R-:W-:-:S02]  /*7340*/  FFMA.FTZ R104, R107, R92, 0.48089820146560668945 ;  /* 0x3ef6384a6b687423 */ /* 0x000fc4000001005c */
[----:B------:R-:W-:Y:S01]  /*7350*/  FFMA.FTZ R94, R105, R90, 0.48089820146560668945 ;  /* 0x3ef6384a695e7423 */ /* 0x000fe2000001005a */
[----:B------:R-:W1:Y:S01]  /*7360*/  LDS.128 R68, [R0+0x400] ;  /* 0x0004000000447984 */ /* 0x000e620000000c00 */
[----:B------:R-:W-:Y:S02]  /*7370*/  FFMA.FTZ R92, R103, R88, -0.72134751081466674805 ;  /* 0xbf38aa3b675c7423 */ /* 0x000fe40000010058 */
[----:B------:R-:W-:Y:S01]  /*7380*/  FFMA.FTZ R108, R107, R104, -0.72134751081466674805 ;  /* 0xbf38aa3b6b6c7423 */ /* 0x000fe20000010068 */
[----:B------:R-:W2:Y:S01]  /*7390*/  LDS.128 R72, [R0+0x800] ;  /* 0x0008000000487984 */ /* 0x000ea20000000c00 */
[----:B------:R-:W-:Y:S02]  /*73a0*/  FFMA.FTZ R106, R105, R94, -0.72134751081466674805 ;  /* 0xbf38aa3b696a7423 */ /* 0x000fe4000001005e */
[----:B------:R-:W-:Y:S01]  /*73b0*/  FMUL R104, R103, R92 ;  /* 0x0000005c67687220 */ /* 0x000fe20000400000 */
[----:B------:R-:W3:Y:S01]  /*73c0*/  LDS.128 R76, [R0+0xc00] ;  /* 0x000c0000004c7984 */ /* 0x000ee20000000c00 */
[----:B------:R-:W-:-:S02]  /*73d0*/  FMUL R106, R105, R106 ;  /* 0x0000006a696a7220 */ /* 0x000fc40000400000 */
[----:B------:R-:W-:Y:S01]  /*73e0*/  FMUL R104, R103, R104 ;  /* 0x0000006867687220 */ /* 0x000fe20000400000 */
[----:B------:R-:W4:Y:S01]  /*73f0*/  LDS.128 R80, [R0+0x1000] ;  /* 0x0010000000507984 */ /* 0x000f220000000c00 */
[----:B------:R-:W-:Y:S02]  /*7400*/  FMUL R106, R105, R106 ;  /* 0x0000006a696a7220 */ /* 0x000fe40000400000 */
[----:B------:R-:W-:Y:S01]  /*7410*/  FFMA.FTZ R103, R103, 1.4426950216293334961, R104 ;  /* 0x3fb8aa3b67677823 */ /* 0x000fe20000010068 */
[----:B------:R-:W5:Y:S01]  /*7420*/  LDS.128 R84, [R0+0x1400] ;  /* 0x0014000000547984 */ /* 0x000f620000000c00 */
[----:B------:R-:W-:Y:S02]  /*7430*/  FFMA.FTZ R105, R105, 1.4426950216293334961, R106 ;  /* 0x3fb8aa3b69697823 */ /* 0x000fe4000001006a */
[----:B------:R-:W-:Y:S01]  /*7440*/  FADD R100, R100, R103 ;  /* 0x0000006764647221 */ /* 0x000fe20000000000 */
[----:B------:R-:W5:Y:S01]  /*7450*/  LDS.128 R88, [R0+0x1800] ;  /* 0x0018000000587984 */ /* 0x000f620000000c00 */
[----:B------:R-:W-:Y:S01]  /*7460*/  FADD R98, R98, R105 ;  /* 0x0000006962627221 */ /* 0x000fe20000000000 */
[----:B------:R-:W-:Y:S01]  /*7470*/  @P5 MOV R105, 0x7f800000 ;  /* 0x7f80000000695802 */ /* 0x000fe20000000f00 */
[----:B------:R-:W-:Y:S01]  /*7480*/  FMUL R108, R107, R108 ;  /* 0x0000006c6b6c7220 */ /* 0x000fe20000400000 */
[----:B------:R0:W5:Y:S01]  /*7490*/  LDS.128 R92, [R0+0x1c00] ;  /* 0x001c0000005c7984 */ /* 0x0001620000000c00 */
[----:B------:R-:W-:Y:S01]  /*74a0*/  FADD R101, R101, R102 ;  /* 0x0000006665657221 */ /* 0x000fe20000000000 */
[----:B------:R-:W-:Y:S01]  /*74b0*/  @P1 MOV R102, 0x7f800000 ;  /* 0x7f80000000661802 */ /* 0x000fe20000000f00 */
[----:B------:R-:W-:Y:S01]  /*74c0*/  @P5 FFMA.FTZ R100, R96, R105, +INF ;  /* 0x7f80000060645423 */ /* 0x000fe20000010069 */
[----:B------:R-:W-:Y:S01]  /*74d0*/  FSETP.NEU.AND P5, PT, R17, RZ, PT ;  /* 0x000000ff1100720b */ /* 0x000fe20003fad000 */
[----:B------:R-:W-:-:S02]  /*74e0*/  FMUL R108, R107, R108 ;  /* 0x0000006c6b6c7220 */ /* 0x000fc40000400000 */
[----:B------:R-:W-:Y:S02]  /*74f0*/  @P4 IMAD.MOV.U32 R103, RZ, RZ, 0x7f800000 ;  /* 0x7f800000ff674424 */ /* 0x000fe400078e00ff */
[----:B0-----:R-:W-:Y:S02]  /*7500*/  @P3 IMAD.MOV.U32 R0, RZ, RZ, 0x7f800000 ;  /* 0x7f800000ff003424 */ /* 0x001fe400078e00ff */
[----:B------:R-:W-:Y:S01]  /*7510*/  FFMA.FTZ R108, R107, 1.4426950216293334961, R108 ;  /* 0x3fb8aa3b6b6c7823 */ /* 0x000fe2000001006c */
[----:B------:R0:W-:Y:S01]  /*7520*/  STG.E.U16 [R202.64], R64 ;  /* 0x00000040ca007986 */ /* 0x0001e2000c101504 */
[----:B------:R-:W-:Y:S01]  /*7530*/  @P3 FFMA.FTZ R98, R17, R0, +INF ;  /* 0x7f80000011623423 */ /* 0x000fe20000010000 */
[----:B------:R-:W-:Y:S01]  /*7540*/  PRMT R0, R64, 0x7632, R0 ;  /* 0x0000763240007816 */ /* 0x000fe20000000000 */
[----:B------:R-:W-:Y:S01]  /*7550*/  FADD R99, R99, R108 ;  /* 0x0000006c63637221 */ /* 0x000fe20000000000 */
[----:B-1----:R1:W-:Y:S01]  /*7560*/  STG.E.U16 [R200.64], R68 ;  /* 0x00000044c8007986 */ /* 0x0023e2000c101504 */
[----:B------:R-:W-:Y:S01]  /*7570*/  PRMT R17, R68, 0x7632, R17 ;  /* 0x0000763244117816 */ /* 0x000fe20000000011 */
[----:B------:R-:W-:Y:S01]  /*7580*/  @P4 FFMA.FTZ R101, R116, R103, +INF ;  /* 0x7f80000074654423 */ /* 0x000fe20000010067 */
[----:B------:R-:W-:Y:S01]  /*7590*/  FSETP.NEU.AND P4, PT, R96, RZ, PT ;  /* 0x000000ff6000720b */ /* 0x000fe20003f8d000 */
[----:B--2---:R-:W-:Y:S01]  /*75a0*/  STG.E.U16 [R198.64], R72 ;  /* 0x00000048c6007986 */ /* 0x004fe2000c101504 */
[C---:B------:R-:W-:Y:S01]  /*75b0*/  @P1 FFMA.FTZ R99, R97.reuse, R102, +INF ;  /* 0x7f80000061631423 */ /* 0x040fe20000010066 */
[----:B------:R-:W-:-:S02]  /*75c0*/  FSETP.NEU.AND P3, PT, R97, RZ, PT ;  /* 0x000000ff6100720b */ /* 0x000fc40003f6d000 */
[----:B---3--:R-:W-:Y:S01]  /*75d0*/  STG.E.U16 [R196.64], R76 ;  /* 0x0000004cc4007986 */ /* 0x008fe2000c101504 */
[----:B0-----:R-:W-:Y:S02]  /*75e0*/  PRMT R64, R72, 0x7632, R64 ;  /* 0x0000763248407816 */ /* 0x001fe40000000040 */
[----:B------:R-:W-:Y:S01]  /*75f0*/  FSEL R101, R101, -INF , P2 ;  /* 0xff80000065657808 */ /* 0x000fe20001000000 */
[----:B----4-:R0:W-:Y:S01]  /*7600*/  STG.E.U16 [R194.64], R80 ;  /* 0x00000050c2007986 */ /* 0x0101e2000c101504 */
[----:B-1----:R-:W-:Y:S02]  /*7610*/  PRMT R68, R78, 0x7632, R68 ;  /* 0x000076324e447816 */ /* 0x002fe40000000044 */
[----:B------:R-:W-:Y:S01]  /*7620*/  FSEL R100, R100, -INF , P4 ;  /* 0xff80000064647808 */ /* 0x000fe20002000000 */
[----:B-----5:R-:W-:Y:S01]  /*7630*/  STG.E.U16 [R192.64], R84 ;  /* 0x00000054c0007986 */ /* 0x020fe2000c101504 */
[----:B------:R-:W-:-:S03]  /*7640*/  FFMA R152, R101, 0.69314718246459960938, R152 ;  /* 0x3f31721865987823 */ /* 0x000fc60000000098 */
[----:B------:R1:W-:Y:S01]  /*7650*/  STG.E.U16 [R190.64], R88 ;  /* 0x00000058be007986 */ /* 0x0003e2000c101504 */
[----:B------:R-:W-:-:S03]  /*7660*/  FFMA R153, R100, 0.69314718246459960938, R153 ;  /* 0x3f31721864997823 */ /* 0x000fc60000000099 */
[----:B------:R-:W-:Y:S01]  /*7670*/  STG.E.U16 [R188.64], R92 ;  /* 0x0000005cbc007986 */ /* 0x000fe2000c101504 */
[----:B0-----:R-:W-:Y:S02]  /*7680*/  PRMT R80, R80, 0x7632, R80 ;  /* 0x0000763250507816 */ /* 0x001fe40000000050 */
[----:B------:R-:W-:Y:S01]  /*7690*/  PRMT R72, R94, 0x7632, R72 ;  /* 0x000076325e487816 */ /* 0x000fe20000000048 */
[----:B------:R0:W-:Y:S04]  /*76a0*/  STG.E.U16 [R186.64], R0 ;  /* 0x00000000ba007986 */ /* 0x0001e8000c101504 */
[----:B------:R2:W-:Y:S01]  /*76b0*/  STG.E.U16 [R2.64], R17 ;  /* 0x0000001102007986 */ /* 0x0005e2000c101504 */
[----:B-1----:R-:W-:-:S03]  /*76c0*/  PRMT R88, R88, 0x7632, R88 ;  /* 0x0000763258587816 */ /* 0x002fc60000000058 */
[----:B------:R1:W-:Y:S01]  /*76d0*/  STG.E.U16 [R4.64], R64 ;  /* 0x0000004004007986 */ /* 0x0003e2000c101504 */
[----:B0-----:R-:W-:Y:S02]  /*76e0*/  PRMT R0, R69, 0x7632, R0 ;  /* 0x0000763245007816 */ /* 0x001fe40000000000 */
[----:B--2---:R-:W-:Y:S02]  /*76f0*/  PRMT R3, R76, 0x7632, R3 ;  /* 0x000076324c037816 */ /* 0x004fe40000000003 */
[----:B------:R-:W-:Y:S02]  /*7700*/  PRMT R17, R65, 0x7632, R17 ;  /* 0x0000763241117816 */ /* 0x000fe40000000011 */
[----:B-1----:R-:W-:Y:S01]  /*7710*/  PRMT R5, R84, 0x7632, R5 ;  /* 0x0000763254057816 */ /* 0x002fe20000000005 */
[----:B------:R0:W-:Y:S01]  /*7720*/  STG.E.U16 [R6.64], R3 ;  /* 0x0000000306007986 */ /* 0x0001e2000c101504 */
[----:B------:R-:W-:Y:S02]  /*7730*/  PRMT R2, R74, 0x7632, R2 ;  /* 0x000076324a027816 */ /* 0x000fe40000000002 */
[----:B------:R-:W-:Y:S01]  /*7740*/  PRMT R4, R67, 0x7632, R4 ;  /* 0x0000763243047816 */ /* 0x000fe20000000004 */
[----:B------:R-:W-:Y:S01]  /*7750*/  STG.E.U16 [R8.64], R80 ;  /* 0x0000005008007986 */ /* 0x000fe2000c101504 */
[----:B------:R-:W-:-:S03]  /*7760*/  PRMT R84, R71, 0x7632, R84 ;  /* 0x0000763247547816 */ /* 0x000fc60000000054 */
[----:B------:R-:W-:Y:S01]  /*7770*/  STG.E.U16 [R10.64], R5 ;  /* 0x000000050a007986 */ /* 0x000fe2000c101504 */
[----:B0-----:R-:W-:-:S03]  /*7780*/  PRMT R7, R92, 0x7632, R7 ;  /* 0x000076325c077816 */ /* 0x001fc60000000007 */
[----:B------:R0:W-:Y:S01]  /*7790*/  STG.E.U16 [R12.64], R88 ;  /* 0x000000580c007986 */ /* 0x0001e2000c101504 */
[----:B------:R-:W-:-:S03]  /*77a0*/  FSEL R3, R98, -INF , P5 ;  /* 0xff80000062037808 */ /* 0x000fc60002800000 */
[----:B------:R-:W-:Y:S02]  /*77b0*/  STG.E.U16 [R14.64], R7 ;  /* 0x000000070e007986 */ /* 0x000fe4000c101504 */
[----:B------:R-:W-:Y:S02]  /*77c0*/  FFMA R154, R3, 0.69314718246459960938, R154 ;  /* 0x3f317218039a7823 */ /* 0x000fe4000000009a */
[----:B------:R1:W-:Y:S04]  /*77d0*/  STG.E.U16 [R18.64], R65 ;  /* 0x0000004112007986 */ /* 0x0003e8000c101504 */
[----:B------:R2:W-:Y:S01]  /*77e0*/  STG.E.U16 [R20.64], R69 ;  /* 0x0000004514007986 */ /* 0x0005e2000c101504 */
[----:B0-----:R-:W-:-:S03]  /*77f0*/  PRMT R88, R87, 0x7632, R88 ;  /* 0x0000763257587816 */ /* 0x001fc60000000058 */
[----:B------:R0:W-:Y:S04]  /*7800*/  STG.E.U16 [R22.64], R73 ;  /* 0x0000004916007986 */ /* 0x0001e8000c101504 */
[----:B------:R3:W-:Y:S01]  /*7810*/  STG.E.U16 [R24.64], R77 ;  /* 0x0000004d18007986 */ /* 0x0007e2000c101504 */
[----:B-1----:R-:W-:Y:S02]  /*7820*/  PRMT R19, R73, 0x7632, R19 ;  /* 0x0000763249137816 */ /* 0x002fe40000000013 */
[----:B------:R-:W-:Y:S01]  /*7830*/  PRMT R65, R66, 0x7632, R65 ;  /* 0x0000763242417816 */ /* 0x000fe20000000041 */
[----:B------:R-:W-:Y:S01]  /*7840*/  STG.E.U16 [R26.64], R81 ;  /* 0x000000511a007986 */ /* 0x000fe2000c101504 */
[----:B--2---:R-:W-:Y:S02]  /*7850*/  PRMT R20, R77, 0x7632, R20 ;  /* 0x000076324d147816 */ /* 0x004fe40000000014 */
[----:B------:R-:W-:Y:S01]  /*7860*/  PRMT R21, R81, 0x7632, R21 ;  /* 0x0000763251157816 */ /* 0x000fe20000000015 */
[----:B------:R1:W-:Y:S01]  /*7870*/  STG.E.U16 [R28.64], R85 ;  /* 0x000000551c007986 */ /* 0x0003e2000c101504 */
[----:B0-----:R-:W-:-:S02]  /*7880*/  PRMT R22, R85, 0x7632, R22 ;  /* 0x0000763255167816 */ /* 0x001fc40000000016 */
[----:B------:R-:W-:Y:S01]  /*7890*/  PRMT R23, R89, 0x7632, R23 ;  /* 0x0000763259177816 */ /* 0x000fe20000000017 */
[----:B------:R0:W-:Y:S01]  /*78a0*/  STG.E.U16 [R30.64], R89 ;  /* 0x000000591e007986 */ /* 0x0001e2000c101504 */
[----:B---3--:R-:W-:Y:S02]  /*78b0*/  PRMT R24, R93, 0x7632, R24 ;  /* 0x000076325d187816 */ /* 0x008fe40000000018 */
[----:B------:R-:W-:Y:S01]  /*78c0*/  PRMT R69, R82, 0x7632, R69 ;  /* 0x0000763252457816 */ /* 0x000fe20000000045 */
[----:B------:R-:W-:Y:S04]  /*78d0*/  STG.E.U16 [R32.64], R93 ;  /* 0x0000005d20007986 */ /* 0x000fe8000c101504 */
[----:B------:R-:W-:Y:S01]  /*78e0*/  STG.E.U16 [R34.64], R17 ;  /* 0x0000001122007986 */ /* 0x000fe2000c101504 */
[----:B-1----:R-:W-:-:S03]  /*78f0*/  PRMT R85, R75, 0x7632, R85 ;  /* 0x000076324b557816 */ /* 0x002fc60000000055 */
[----:B------:R1:W-:Y:S01]  /*7900*/  STG.E.U16 [R36.64], R0 ;  /* 0x0000000024007986 */ /* 0x0003e2000c101504 */
[----:B0-----:R-:W-:-:S03]  /*7910*/  PRMT R89, R91, 0x7632, R89 ;  /* 0x000076325b597816 */ /* 0x001fc60000000059 */
[----:B------:R-:W-:Y:S04]  /*7920*/  STG.E.U16 [R38.64], R19 ;  /* 0x0000001326007986 */ /* 0x000fe8000c101504 */
[----:B------:R-:W-:Y:S04]  /*7930*/  STG.E.U16 [R40.64], R20 ;  /* 0x0000001428007986 */ /* 0x000fe8000c101504 */
[----:B------:R-:W-:Y:S01]  /*7940*/  STG.E.U16 [R42.64], R21 ;  /* 0x000000152a007986 */ /* 0x000fe2000c101504 */
[----:B-1----:R-:W-:-:S03]  /*7950*/  PRMT R0, R70, 0x7632, R0 ;  /* 0x0000763246007816 */ /* 0x002fc60000000000 */
[----:B------:R-:W-:Y:S04]  /*7960*/  STG.E.U16 [R44.64], R22 ;  /* 0x000000162c007986 */ /* 0x000fe8000c101504 */
[----:B------:R-:W-:Y:S04]  /*7970*/  STG.E.U16 [R46.64], R23 ;  /* 0x000000172e007986 */ /* 0x000fe8000c101504 */
[----:B------:R-:W-:Y:S04]  /*7980*/  STG.E.U16 [R48.64], R24 ;  /* 0x0000001830007986 */ /* 0x000fe8000c101504 */
[----:B------:R-:W-:Y:S04]  /*7990*/  STG.E.U16 [R50.64], R66 ;  /* 0x0000004232007986 */ /* 0x000fe8000c101504 */
[----:B------:R0:W-:Y:S04]  /*79a0*/  STG.E.U16 [R52.64], R70 ;  /* 0x0000004634007986 */ /* 0x0001e8000c101504 */
[----:B------:R-:W-:Y:S04]  /*79b0*/  STG.E.U16 [R54.64], R74 ;  /* 0x0000004a36007986 */ /* 0x000fe8000c101504 */
[----:B------:R-:W-:Y:S04]  /*79c0*/  STG.E.U16 [R56.64], R78 ;  /* 0x0000004e38007986 */ /* 0x000fe8000c101504 */
[----:B------:R-:W-:Y:S01]  /*79d0*/  STG.E.U16 [R58.64], R82 ;  /* 0x000000523a007986 */ /* 0x000fe2000c101504 */
[----:B0-----:R-:W-:-:S03]  /*79e0*/  PRMT R70, R86, 0x7632, R70 ;  /* 0x0000763256467816 */ /* 0x001fc60000000046 */
[----:B------:R0:W-:Y:S04]  /*79f0*/  STG.E.U16 [R60.64], R86 ;  /* 0x000000563c007986 */ /* 0x0001e8000c101504 */
[----:B------:R1:W-:Y:S04]  /*7a00*/  STG.E.U16 [R62.64], R90 ;  /* 0x0000005a3e007986 */ /* 0x0003e8000c101504 */
[----:B------:R-:W-:Y:S04]  /*7a10*/  STG.E.U16 [R128.64], R94 ;  /* 0x0000005e80007986 */ /* 0x000fe8000c101504 */
[----:B------:R-:W-:Y:S01]  /*7a20*/  STG.E.U16 [R130.64], R65 ;  /* 0x0000004182007986 */ /* 0x000fe2000c101504 */
[----:B0-----:R-:W-:-:S03]  /*7a30*/  PRMT R86, R79, 0x7632, R86 ;  /* 0x000076324f567816 */ /* 0x001fc60000000056 */
[----:B------:R0:W-:Y:S01]  /*7a40*/  STG.E.U16 [R132.64], R0 ;  /* 0x0000000084007986 */ /* 0x0001e2000c101504 */
[----:B-1----:R-:W-:-:S03]  /*7a50*/  PRMT R90, R90, 0x7632, R90 ;  /* 0x000076325a5a7816 */ /* 0x002fc6000000005a */
[----:B------:R1:W-:Y:S04]  /*7a60*/  STG.E.U16 [R134.64], R2 ;  /* 0x0000000286007986 */ /* 0x0003e8000c101504 */
[----:B------:R-:W-:Y:S04]  /*7a70*/  STG.E.U16 [R136.64], R68 ;  /* 0x0000004488007986 */ /* 0x000fe8000c101504 */
[----:B------:R-:W-:Y:S01]  /*7a80*/  STG.E.U16 [R138.64], R69 ;  /* 0x000000458a007986 */ /* 0x000fe2000c101504 */
[----:B0-----:R-:W-:-:S03]  /*7a90*/  FSEL R0, R99, -INF , P3 ;  /* 0xff80000063007808 */ /* 0x001fc60001800000 */
[----:B------:R-:W-:Y:S01]  /*7aa0*/  STG.E.U16 [R140.64], R70 ;  /* 0x000000468c007986 */ /* 0x000fe2000c101504 */
[----:B-1----:R-:W-:Y:S01]  /*7ab0*/  PRMT R2, R83, 0x7632, R2 ;  /* 0x0000763253027816 */ /* 0x002fe20000000002 */
[----:B------:R-:W-:Y:S02]  /*7ac0*/  FFMA R155, R0, 0.69314718246459960938, R155 ;  /* 0x3f317218009b7823 */ /* 0x000fe4000000009b */
[----:B------:R0:W-:Y:S04]  /*7ad0*/  STG.E.U16 [R142.64], R90 ;  /* 0x0000005a8e007986 */ /* 0x0001e8000c101504 */
[----:B------:R1:W-:Y:S04]  /*7ae0*/  STG.E.U16 [R144.64], R72 ;  /* 0x0000004890007986 */ /* 0x0003e8000c101504 */
[----:B------:R1:W-:Y:S04]  /*7af0*/  STG.E.U16 [R146.64], R67 ;  /* 0x0000004392007986 */ /* 0x0003e8000c101504 */
[----:B------:R1:W-:Y:S01]  /*7b00*/  STG.E.U16 [R148.64], R71 ;  /* 0x0000004794007986 */ /* 0x0003e2000c101504 */
[----:B0-----:R-:W-:-:S03]  /*7b10*/  PRMT R90, R95, 0x7632, R90 ;  /* 0x000076325f5a7816 */ /* 0x001fc6000000005a */
[----:B------:R1:W-:Y:S04]  /*7b20*/  STG.E.U16 [R150.64], R75 ;  /* 0x0000004b96007986 */ /* 0x0003e8000c101504 */
        /* <DEDUP_REMOVED lines=13> */
[----:B------:R-:W-:Y:S06]  /*7c00*/  BAR.SYNC.DEFER_BLOCKING 0x0 ;  /* 0x0000000000007b1d */ /* 0x000fec0000010000 */
[----:B------:R1:W-:Y:S04]  /*7c10*/  STS.128 [R185], R152 ;  /* 0x00000098b9007388 */ /* 0x0003e80000000c00 */
[----:B------:R-:W-:Y:S06]  /*7c20*/  BAR.SYNC.DEFER_BLOCKING 0x0 ;  /* 0x0000000000007b1d */ /* 0x000fec0000010000 */
[----:B------:R-:W-:Y:S05]  /*7c30*/  @P0 EXIT ;  /* 0x000000000000094d */ /* 0x000fea0003800000 */
[----:B-1----:R-:W0:Y:S01]  /*7c40*/  LDS R7, [R16] ;  /* 0x0000000010077984 */ /* 0x002e220000000800 */
[----:B------:R-:W-:Y:S01]  /*7c50*/  IMAD R0, R227, c[0x0][0x1cc], RZ ;  /* 0x00007300e3007a24 */ /* 0x000fe200078e02ff */
[C---:B------:R-:W-:Y:S01]  /*7c60*/  SHF.L.U32 R3, R252.reuse, 0x2, RZ ;  /* 0x00000002fc037819 */ /* 0x040fe200000006ff */
[----:B------:R-:W-:-:S04]  /*7c70*/  IMAD.HI R5, R252, 0x4, RZ ;  /* 0x00000004fc057827 */ /* 0x000fc800078e02ff */
[C---:B------:R-:W-:Y:S02]  /*7c80*/  IMAD.SHL.U32 R2, R0.reuse, 0x4, RZ ;  /* 0x0000000400027824 */ /* 0x040fe400078e00ff */
[----:B------:R-:W-:-:S03]  /*7c90*/  IMAD.HI R0, R0, 0x4, RZ ;  /* 0x0000000400007827 */ /* 0x000fc600078e02ff */
[----:B------:R-:W-:-:S04]  /*7ca0*/  IADD3 R2, P0, P1, R3, c[0x0][0x180], R2 ;  /* 0x0000600003027a10 */ /* 0x000fc8000791e002 */
[----:B------:R-:W-:-:S05]  /*7cb0*/  IADD3.X R3, R5, c[0x0][0x184], R0, P0, P1 ;  /* 0x0000610005037a10 */ /* 0x000fca00007e2400 */
[----:B0-----:R-:W-:Y:S01]  /*7cc0*/  STG.E [R2.64], R7 ;  /* 0x0000000702007986 */ /* 0x001fe2000c101904 */
[----:B------:R-:W-:Y:S05]  /*7cd0*/  EXIT ;  /* 0x000000000000794d */ /* 0x000fea0003800000 */
.L_x_2:
[----:B------:R-:W-:-:S00]  /*7ce0*/  BRA `(.L_x_2) ;  /* 0xfffffff000007947 */ /* 0x000fc0000383ffff */
[----:B------:R-:W-:-:S00]  /*7cf0*/  NOP ;  /* 0x0000000000007918 */ /* 0x000fc00000000000 */
        /* <DEDUP_REMOVED lines=8> */
.L_x_3:


//--------------------- .nv.global.init           --------------------------
	.section	.nv.global.init,"aw",@progbits
.nv.global.init:
	.type		_$_str,@object
	.size		_$_str,(.L_0 - _$_str)
_$_str:
        /*0000*/ 	.byte	0x5f, 0x5f, 0x43, 0x55, 0x44, 0x41, 0x5f, 0x46, 0x54, 0x5a, 0x00
.L_0:


//--------------------- .nv.shared.attn_fwd       --------------------------
	.section	.nv.shared.attn_fwd,"aw",@nobits
	.sectionflags	@""
	.align	16
